	.target	sm_90a

	.elftype	@"ET_EXEC"


//--------------------- .note.nv.tkinfo           --------------------------
	.section	.note.nv.tkinfo,"",@"SHT_NOTE"
	.sectionflags	@"SHF_NOTE_NV_TKINFO"
	.tkinfo
        /*0018*/ 	.word	0x00000002
        /*0030*/ 	.string	""
        /*0030*/ 	.string	"ptxas"
        /*0030*/ 	.string	"Cuda compilation tools, release 13.0, V13.0.88"
        /*0030*/ 	.string	"Build cuda_13.0.r13.0/compiler.36424714_0"
        /*0030*/ 	.string	"-arch sm_90a -m 64 "



//--------------------- .note.nv.cuinfo           --------------------------
	.section	.note.nv.cuinfo,"",@"SHT_NOTE"
	.sectionflags	@"SHF_NOTE_NV_CUINFO"
        /*0018*/ 	.short	0x0002
        /*001a*/ 	.short	0x005a
        /*001c*/ 	.short	0x0082
	.zero		2


//--------------------- .nv.info                  --------------------------
	.section	.nv.info,"",@"SHT_CUDA_INFO"
	.align	4


	//----- nvinfo : EIATTR_REGCOUNT
	.align		4
        /*0000*/ 	.byte	0x04, 0x2f
        /*0002*/ 	.short	(.L_12 - .L_11)
	.align		4
.L_11:
        /*0004*/ 	.word	index@(_ZN7cutlass13device_kernelINS_4gemm6kernel13GemmUniversalIN4cute5tupleIJiiiiEEENS1_10collective13CollectiveMmaINS1_37MainloopSm90TmaGmmaWarpSpecializedFP8ILi18ENS5_IJNS4_1CILi4EEENSA_ILi2EEENSA_ILi1EEEEEENS1_35KernelTmaWarpSpecializedCooperativeEEENS5_IJNSA_ILi128EEENSA_ILi256EEENSA_ILi32EEEEEENS_12float_e5m2_tENS5_IJlSD_lEEESL_SM_NS4_8TiledMMAINS4_8MMA_AtomIJNS4_4SM904GMMA31MMA_64x256x32_F32E5M2E5M2_SS_TNILNSQ_7ScaleInE1ELSS_1EEEEEENS4_6LayoutINS5_IJSC_SD_SD_EEENS5_IJSD_NSA_ILi0EEESX_EEEEENS5_IJNS4_10UnderscoreES10_S10_EEEEENS4_23SM90_TMA_LOAD_MULTICASTENS4_14ComposedLayoutINS4_7SwizzleILi1ELi4ELi3EEENS4_18smem_ptr_flag_bitsILi8EEENSV_INS5_IJNSA_ILi8EEESJ_EEENS5_IJSJ_SD_EEEEEEEvNS4_8identityES13_S1D_vS1E_EENS_8epilogue10collective6detail29Sm90TmaWarpSpecializedAdapterINS1H_15DefaultEpilogueISL_SM_SM_NS1G_6thread17LinearCombinationISL_Li1EffLNS1L_9ScaleType4KindE0ELNS_15FloatRoundStyleE2ESL_EENS1_15EpilogueDefaultEEEEEvvEEEEvNT_6ParamsE)
        /*0008*/ 	.word	0x000000a8


	//----- nvinfo : EIATTR_FRAME_SIZE
	.align		4
.L_12:
        /*000c*/ 	.byte	0x04, 0x11
        /*000e*/ 	.short	(.L_14 - .L_13)
	.align		4
.L_13:
        /*0010*/ 	.word	index@(_ZN7cutlass13device_kernelINS_4gemm6kernel13GemmUniversalIN4cute5tupleIJiiiiEEENS1_10collective13CollectiveMmaINS1_37MainloopSm90TmaGmmaWarpSpecializedFP8ILi18ENS5_IJNS4_1CILi4EEENSA_ILi2EEENSA_ILi1EEEEEENS1_35KernelTmaWarpSpecializedCooperativeEEENS5_IJNSA_ILi128EEENSA_ILi256EEENSA_ILi32EEEEEENS_12float_e5m2_tENS5_IJlSD_lEEESL_SM_NS4_8TiledMMAINS4_8MMA_AtomIJNS4_4SM904GMMA31MMA_64x256x32_F32E5M2E5M2_SS_TNILNSQ_7ScaleInE1ELSS_1EEEEEENS4_6LayoutINS5_IJSC_SD_SD_EEENS5_IJSD_NSA_ILi0EEESX_EEEEENS5_IJNS4_10UnderscoreES10_S10_EEEEENS4_23SM90_TMA_LOAD_MULTICASTENS4_14ComposedLayoutINS4_7SwizzleILi1ELi4ELi3EEENS4_18smem_ptr_flag_bitsILi8EEENSV_INS5_IJNSA_ILi8EEESJ_EEENS5_IJSJ_SD_EEEEEEEvNS4_8identityES13_S1D_vS1E_EENS_8epilogue10collective6detail29Sm90TmaWarpSpecializedAdapterINS1H_15DefaultEpilogueISL_SM_SM_NS1G_6thread17LinearCombinationISL_Li1EffLNS1L_9ScaleType4KindE0ELNS_15FloatRoundStyleE2ESL_EENS1_15EpilogueDefaultEEEEEvvEEEEvNT_6ParamsE)
        /*0014*/ 	.word	0x00000108


	//----- nvinfo : EIATTR_MIN_STACK_SIZE
	.align		4
.L_14:
        /*0018*/ 	.byte	0x04, 0x12
        /*001a*/ 	.short	(.L_16 - .L_15)
	.align		4
.L_15:
        /*001c*/ 	.word	index@(_ZN7cutlass13device_kernelINS_4gemm6kernel13GemmUniversalIN4cute5tupleIJiiiiEEENS1_10collective13CollectiveMmaINS1_37MainloopSm90TmaGmmaWarpSpecializedFP8ILi18ENS5_IJNS4_1CILi4EEENSA_ILi2EEENSA_ILi1EEEEEENS1_35KernelTmaWarpSpecializedCooperativeEEENS5_IJNSA_ILi128EEENSA_ILi256EEENSA_ILi32EEEEEENS_12float_e5m2_tENS5_IJlSD_lEEESL_SM_NS4_8TiledMMAINS4_8MMA_AtomIJNS4_4SM904GMMA31MMA_64x256x32_F32E5M2E5M2_SS_TNILNSQ_7ScaleInE1ELSS_1EEEEEENS4_6LayoutINS5_IJSC_SD_SD_EEENS5_IJSD_NSA_ILi0EEESX_EEEEENS5_IJNS4_10UnderscoreES10_S10_EEEEENS4_23SM90_TMA_LOAD_MULTICASTENS4_14ComposedLayoutINS4_7SwizzleILi1ELi4ELi3EEENS4_18smem_ptr_flag_bitsILi8EEENSV_INS5_IJNSA_ILi8EEESJ_EEENS5_IJSJ_SD_EEEEEEEvNS4_8identityES13_S1D_vS1E_EENS_8epilogue10collective6detail29Sm90TmaWarpSpecializedAdapterINS1H_15DefaultEpilogueISL_SM_SM_NS1G_6thread17LinearCombinationISL_Li1EffLNS1L_9ScaleType4KindE0ELNS_15FloatRoundStyleE2ESL_EENS1_15EpilogueDefaultEEEEEvvEEEEvNT_6ParamsE)
        /*0020*/ 	.word	0x00000108
.L_16:


//--------------------- .nv.compat                --------------------------
	.section	.nv.compat,"",@"SHT_CUDA_COMPAT_INFO"
	.align	4
        /*0000*/ 	.byte	0x02, 0x09, 0x01, 0x00, 0x02, 0x02, 0x04, 0x00, 0x02, 0x05, 0x05, 0x00, 0x03, 0x07, 0x01, 0x01
        /*0010*/ 	.byte	0x02, 0x03, 0x01, 0x00, 0x02, 0x06, 0x01, 0x00, 0x04, 0x0b, 0x08, 0x00, 0x00, 0x00, 0x00, 0x00
        /*0020*/ 	.byte	0x00, 0x00, 0x00, 0x00


//--------------------- .nv.info._ZN7cutlass13device_kernelINS_4gemm6kernel13GemmUniversalIN4cute5tupleIJiiiiEEENS1_10collective13CollectiveMmaINS1_37MainloopSm90TmaGmmaWarpSpecializedFP8ILi18ENS5_IJNS4_1CILi4EEENSA_ILi2EEENSA_ILi1EEEEEENS1_35KernelTmaWarpSpecializedCooperativeEEENS5_IJNSA_ILi128EEENSA_ILi256EEENSA_ILi32EEEEEENS_12float_e5m2_tENS5_IJlSD_lEEESL_SM_NS4_8TiledMMAINS4_8MMA_AtomIJNS4_4SM904GMMA31MMA_64x256x32_F32E5M2E5M2_SS_TNILNSQ_7ScaleInE1ELSS_1EEEEEENS4_6LayoutINS5_IJSC_SD_SD_EEENS5_IJSD_NSA_ILi0EEESX_EEEEENS5_IJNS4_10UnderscoreES10_S10_EEEEENS4_23SM90_TMA_LOAD_MULTICASTENS4_14ComposedLayoutINS4_7SwizzleILi1ELi4ELi3EEENS4_18smem_ptr_flag_bitsILi8EEENSV_INS5_IJNSA_ILi8EEESJ_EEENS5_IJSJ_SD_EEEEEEEvNS4_8identityES13_S1D_vS1E_EENS_8epilogue10collective6detail29Sm90TmaWarpSpecializedAdapterINS1H_15DefaultEpilogueISL_SM_SM_NS1G_6thread17LinearCombinationISL_Li1EffLNS1L_9ScaleType4KindE0ELNS_15FloatRoundStyleE2ESL_EENS1_15EpilogueDefaultEEEEEvvEEEEvNT_6ParamsE --------------------------
	.section	.nv.info._ZN7cutlass13device_kernelINS_4gemm6kernel13GemmUniversalIN4cute5tupleIJiiiiEEENS1_10collective13CollectiveMmaINS1_37MainloopSm90TmaGmmaWarpSpecializedFP8ILi18ENS5_IJNS4_1CILi4EEENSA_ILi2EEENSA_ILi1EEEEEENS1_35KernelTmaWarpSpecializedCooperativeEEENS5_IJNSA_ILi128EEENSA_ILi256EEENSA_ILi32EEEEEENS_12float_e5m2_tENS5_IJlSD_lEEESL_SM_NS4_8TiledMMAINS4_8MMA_AtomIJNS4_4SM904GMMA31MMA_64x256x32_F32E5M2E5M2_SS_TNILNSQ_7ScaleInE1ELSS_1EEEEEENS4_6LayoutINS5_IJSC_SD_SD_EEENS5_IJSD_NSA_ILi0EEESX_EEEEENS5_IJNS4_10UnderscoreES10_S10_EEEEENS4_23SM90_TMA_LOAD_MULTICASTENS4_14ComposedLayoutINS4_7SwizzleILi1ELi4ELi3EEENS4_18smem_ptr_flag_bitsILi8EEENSV_INS5_IJNSA_ILi8EEESJ_EEENS5_IJSJ_SD_EEEEEEEvNS4_8identityES13_S1D_vS1E_EENS_8epilogue10collective6detail29Sm90TmaWarpSpecializedAdapterINS1H_15DefaultEpilogueISL_SM_SM_NS1G_6thread17LinearCombinationISL_Li1EffLNS1L_9ScaleType4KindE0ELNS_15FloatRoundStyleE2ESL_EENS1_15EpilogueDefaultEEEEEvvEEEEvNT_6ParamsE,"",@"SHT_CUDA_INFO"
	.sectionflags	@""
	.align	4


	//----- nvinfo : EIATTR_CUDA_API_VERSION
	.align		4
        /*0000*/ 	.byte	0x04, 0x37
        /*0002*/ 	.short	(.L_18 - .L_17)
.L_17:
        /*0004*/ 	.word	0x00000082


	//----- nvinfo : EIATTR_KPARAM_INFO
	.align		4
.L_18:
        /*0008*/ 	.byte	0x04, 0x17
        /*000a*/ 	.short	(.L_20 - .L_19)
.L_19:
        /*000c*/ 	.word	0x00000000
        /*0010*/ 	.short	0x0000
        /*0012*/ 	.short	0x0070
        /*0014*/ 	.byte	0x00, 0xf0, 0x01, 0x10


	//----- nvinfo : EIATTR_SPARSE_MMA_MASK
	.align		4
.L_20:
        /*0018*/ 	.byte	0x03, 0x50
        /*001a*/ 	.short	0x0000


	//----- nvinfo : EIATTR_MAXREG_COUNT
	.align		4
        /*001c*/ 	.byte	0x03, 0x1b
        /*001e*/ 	.short	0x00a8


	//----- nvinfo : EIATTR_NUM_BARRIERS
	.align		4
        /*0020*/ 	.byte	0x02, 0x4c
        /*0022*/ 	.byte	0x01
	.zero		1


	//----- nvinfo : EIATTR_ANNOTATIONS
	.align		4
        /*0024*/ 	.byte	0x04, 0x55
        /*0026*/ 	.short	(.L_22 - .L_21)


	//   ....[0]....
.L_21:
        /*0028*/ 	.word	0x00000001
        /*002c*/ 	.byte	0x20, 0x09, 0x00, 0x00, 0x01, 0x00, 0x00, 0x00, 0x10, 0x0a, 0x00, 0x00, 0x01, 0x00, 0x00, 0x00
        /* <DEDUP_REMOVED lines=198> */
        /*0c9c*/ 	.byte	0xe0, 0x0d, 0x01, 0x00


	//----- nvinfo : EIATTR_MERCURY_ISA_VERSION
	.align		4
.L_22:
        /*0ca0*/ 	.byte	0x03, 0x5f
        /*0ca2*/ 	.short	0x0101


	//----- nvinfo : EIATTR_INT_WARP_WIDE_INSTR_OFFSETS
	.align		4
        /*0ca4*/ 	.byte	0x04, 0x31
        /*0ca6*/ 	.short	(.L_24 - .L_23)


	//   ....[0]....
.L_23:
        /*0ca8*/ 	.word	0x00000760


	//   ....[1]....
        /*0cac*/ 	.word	0x00000770


	//   ....[2]....
        /*0cb0*/ 	.word	0x000008f0


	//----- nvinfo : EIATTR_COOP_GROUP_MASK_REGIDS
	.align		4
.L_24:
        /*0cb4*/ 	.byte	0x04, 0x29
        /*0cb6*/ 	.short	(.L_26 - .L_25)


	//   ....[0]....
.L_25:
        /*0cb8*/ 	.word	0xffffffff


	//   ....[1]....
        /*0cbc*/ 	.word	0xffffffff


	//   ....[2]....
        /*0cc0*/ 	.word	0xffffffff


	//   ....[3]....
        /*0cc4*/ 	.word	0xffffffff


	//   ....[4]....
        /*0cc8*/ 	.word	0xffffffff


	//   ....[5]....
        /*0ccc*/ 	.word	0xffffffff


	//----- nvinfo : EIATTR_COOP_GROUP_INSTR_OFFSETS
	.align		4
.L_26:
        /*0cd0*/ 	.byte	0x04, 0x28
        /*0cd2*/ 	.short	(.L_28 - .L_27)


	//   ....[0]....
.L_27:
        /*0cd4*/ 	.word	0x00000070


	//   ....[1]....
        /*0cd8*/ 	.word	0x00000080


	//   ....[2]....
        /*0cdc*/ 	.word	0x000001a0


	//   ....[3]....
        /*0ce0*/ 	.word	0x000005c0


	//   ....[4]....
        /*0ce4*/ 	.word	0x00000a50


	//   ....[5]....
        /*0ce8*/ 	.word	0x000017d0


	//----- nvinfo : EIATTR_REG_RECONFIG
	.align		4
.L_28:
        /*0cec*/ 	.byte	0x01, 0x54
	.zero		2


	//----- nvinfo : EIATTR_MBARRIER_INSTR_OFFSETS
	.align		4
        /*0cf0*/ 	.byte	0x04, 0x39
        /*0cf2*/ 	.short	(.L_30 - .L_29)


	//   ....[0]....
.L_29:
        /*0cf4*/ 	.word	0x00000360
        /*0cf8*/ 	.word	0x000000ff
        /*0cfc*/ 	.word	0x00000000
        /*0d00*/ 	.short	0x0100
        /*0d02*/ 	.byte	0x09
	.zero		1


	//   ....[1]....
        /*0d04*/ 	.word	0x00000370
        /*0d08*/ 	.word	0x000000ff
        /*0d0c*/ 	.word	0x00000090
        /*0d10*/ 	.short	0x0100
        /*0d12*/ 	.byte	0x09
	.zero		1


	//   ....[2]....
        /*0d14*/ 	.word	0x00000380
        /*0d18*/ 	.word	0x000000ff
        /*0d1c*/ 	.word	0x00000008
        /*0d20*/ 	.short	0x0100
        /*0d22*/ 	.byte	0x09
	.zero		1


	//   ....[3]....
        /*0d24*/ 	.word	0x00000390
        /*0d28*/ 	.word	0x000000ff
        /*0d2c*/ 	.word	0x00000098
        /*0d30*/ 	.short	0x0100
        /*0d32*/ 	.byte	0x09
	.zero		1


	//   ....[4]....
        /*0d34*/ 	.word	0x000003a0
        /*0d38*/ 	.word	0x000000ff
        /*0d3c*/ 	.word	0x00000010
        /*0d40*/ 	.short	0x0100
        /*0d42*/ 	.byte	0x09
	.zero		1


	//   ....[5]....
        /*0d44*/ 	.word	0x000003b0
        /*0d48*/ 	.word	0x000000ff
        /*0d4c*/ 	.word	0x000000a0
        /*0d50*/ 	.short	0x0100
        /*0d52*/ 	.byte	0x09
	.zero		1


	//   ....[6]....
        /*0d54*/ 	.word	0x000003c0
        /*0d58*/ 	.word	0x000000ff
        /*0d5c*/ 	.word	0x00000018
        /*0d60*/ 	.short	0x0100
        /*0d62*/ 	.byte	0x09
	.zero		1


	//   ....[7]....
        /*0d64*/ 	.word	0x000003d0
        /*0d68*/ 	.word	0x000000ff
        /*0d6c*/ 	.word	0x000000a8
        /*0d70*/ 	.short	0x0100
        /*0d72*/ 	.byte	0x09
	.zero		1


	//   ....[8]....
        /*0d74*/ 	.word	0x000003e0
        /*0d78*/ 	.word	0x000000ff
        /*0d7c*/ 	.word	0x00000020
        /*0d80*/ 	.short	0x0100
        /*0d82*/ 	.byte	0x09
	.zero		1


	//   ....[9]....
        /*0d84*/ 	.word	0x000003f0
        /*0d88*/ 	.word	0x000000ff
        /*0d8c*/ 	.word	0x000000b0
        /*0d90*/ 	.short	0x0100
        /*0d92*/ 	.byte	0x09
	.zero		1


	//   ....[10]....
        /*0d94*/ 	.word	0x00000400
        /*0d98*/ 	.word	0x000000ff
        /*0d9c*/ 	.word	0x00000028
        /*0da0*/ 	.short	0x0100
        /*0da2*/ 	.byte	0x09
	.zero		1


	//   ....[11]....
        /*0da4*/ 	.word	0x00000410
        /*0da8*/ 	.word	0x000000ff
        /*0dac*/ 	.word	0x000000b8
        /*0db0*/ 	.short	0x0100
        /*0db2*/ 	.byte	0x09
	.zero		1


	//   ....[12]....
        /*0db4*/ 	.word	0x00000420
        /*0db8*/ 	.word	0x000000ff
        /*0dbc*/ 	.word	0x00000030
        /*0dc0*/ 	.short	0x0100
        /*0dc2*/ 	.byte	0x09
	.zero		1


	//   ....[13]....
        /*0dc4*/ 	.word	0x00000430
        /*0dc8*/ 	.word	0x000000ff
        /*0dcc*/ 	.word	0x000000c0
        /*0dd0*/ 	.short	0x0100
        /*0dd2*/ 	.byte	0x09
	.zero		1


	//   ....[14]....
        /*0dd4*/ 	.word	0x00000440
        /*0dd8*/ 	.word	0x000000ff
        /*0ddc*/ 	.word	0x00000038
        /*0de0*/ 	.short	0x0100
        /*0de2*/ 	.byte	0x09
	.zero		1


	//   ....[15]....
        /*0de4*/ 	.word	0x00000450
        /*0de8*/ 	.word	0x000000ff
        /*0dec*/ 	.word	0x000000c8
        /*0df0*/ 	.short	0x0100
        /*0df2*/ 	.byte	0x09
	.zero		1


	//   ....[16]....
        /*0df4*/ 	.word	0x00000460
        /*0df8*/ 	.word	0x000000ff
        /*0dfc*/ 	.word	0x00000040
        /*0e00*/ 	.short	0x0100
        /*0e02*/ 	.byte	0x09
	.zero		1


	//   ....[17]....
        /*0e04*/ 	.word	0x00000470
        /*0e08*/ 	.word	0x000000ff
        /*0e0c*/ 	.word	0x000000d0
        /*0e10*/ 	.short	0x0100
        /*0e12*/ 	.byte	0x09
	.zero		1


	//   ....[18]....
        /*0e14*/ 	.word	0x00000480
        /*0e18*/ 	.word	0x000000ff
        /*0e1c*/ 	.word	0x00000048
        /*0e20*/ 	.short	0x0100
        /*0e22*/ 	.byte	0x09
	.zero		1


	//   ....[19]....
        /*0e24*/ 	.word	0x00000490
        /*0e28*/ 	.word	0x000000ff
        /*0e2c*/ 	.word	0x000000d8
        /*0e30*/ 	.short	0x0100
        /*0e32*/ 	.byte	0x09
	.zero		1


	//   ....[20]....
        /*0e34*/ 	.word	0x000004a0
        /*0e38*/ 	.word	0x000000ff
        /*0e3c*/ 	.word	0x00000050
        /*0e40*/ 	.short	0x0100
        /*0e42*/ 	.byte	0x09
	.zero		1


	//   ....[21]....
        /*0e44*/ 	.word	0x000004b0
        /*0e48*/ 	.word	0x000000ff
        /*0e4c*/ 	.word	0x000000e0
        /*0e50*/ 	.short	0x0100
        /*0e52*/ 	.byte	0x09
	.zero		1


	//   ....[22]....
        /*0e54*/ 	.word	0x000004c0
        /*0e58*/ 	.word	0x000000ff
        /*0e5c*/ 	.word	0x00000058
        /*0e60*/ 	.short	0x0100
        /*0e62*/ 	.byte	0x09
	.zero		1


	//   ....[23]....
        /*0e64*/ 	.word	0x000004d0
        /*0e68*/ 	.word	0x000000ff
        /*0e6c*/ 	.word	0x000000e8
        /*0e70*/ 	.short	0x0100
        /*0e72*/ 	.byte	0x09
	.zero		1


	//   ....[24]....
        /*0e74*/ 	.word	0x000004e0
        /*0e78*/ 	.word	0x000000ff
        /*0e7c*/ 	.word	0x00000060
        /*0e80*/ 	.short	0x0100
        /*0e82*/ 	.byte	0x09
	.zero		1


	//   ....[25]....
        /*0e84*/ 	.word	0x000004f0
        /*0e88*/ 	.word	0x000000ff
        /*0e8c*/ 	.word	0x000000f0
        /*0e90*/ 	.short	0x0100
        /*0e92*/ 	.byte	0x09
	.zero		1


	//   ....[26]....
        /*0e94*/ 	.word	0x00000500
        /*0e98*/ 	.word	0x000000ff
        /*0e9c*/ 	.word	0x00000068
        /*0ea0*/ 	.short	0x0100
        /*0ea2*/ 	.byte	0x09
	.zero		1


	//   ....[27]....
        /*0ea4*/ 	.word	0x00000510
        /*0ea8*/ 	.word	0x000000ff
        /*0eac*/ 	.word	0x000000f8
        /*0eb0*/ 	.short	0x0100
        /*0eb2*/ 	.byte	0x09
	.zero		1


	//   ....[28]....
        /*0eb4*/ 	.word	0x00000520
        /*0eb8*/ 	.word	0x000000ff
        /*0ebc*/ 	.word	0x00000070
        /*0ec0*/ 	.short	0x0100
        /*0ec2*/ 	.byte	0x09
	.zero		1


	//   ....[29]....
        /*0ec4*/ 	.word	0x00000530
        /*0ec8*/ 	.word	0x000000ff
        /*0ecc*/ 	.word	0x00000100
        /*0ed0*/ 	.short	0x0100
        /*0ed2*/ 	.byte	0x09
	.zero		1


	//   ....[30]....
        /*0ed4*/ 	.word	0x00000540
        /*0ed8*/ 	.word	0x000000ff
        /*0edc*/ 	.word	0x00000078
        /*0ee0*/ 	.short	0x0100
        /*0ee2*/ 	.byte	0x09
	.zero		1


	//   ....[31]....
        /*0ee4*/ 	.word	0x00000550
        /*0ee8*/ 	.word	0x000000ff
        /*0eec*/ 	.word	0x00000108
        /*0ef0*/ 	.short	0x0100
        /*0ef2*/ 	.byte	0x09
	.zero		1


	//   ....[32]....
        /*0ef4*/ 	.word	0x00000560
        /*0ef8*/ 	.word	0x000000ff
        /*0efc*/ 	.word	0x00000080
        /*0f00*/ 	.short	0x0100
        /*0f02*/ 	.byte	0x09
	.zero		1


	//   ....[33]....
        /*0f04*/ 	.word	0x00000570
        /*0f08*/ 	.word	0x000000ff
        /*0f0c*/ 	.word	0x00000110
        /*0f10*/ 	.short	0x0100
        /*0f12*/ 	.byte	0x09
	.zero		1


	//   ....[34]....
        /*0f14*/ 	.word	0x00000580
        /*0f18*/ 	.word	0x000000ff
        /*0f1c*/ 	.word	0x00000088
        /*0f20*/ 	.short	0x0100
        /*0f22*/ 	.byte	0x09
	.zero		1


	//   ....[35]....
        /*0f24*/ 	.word	0x00000590
        /*0f28*/ 	.word	0x000000ff
        /*0f2c*/ 	.word	0x00000118
        /*0f30*/ 	.short	0x0100
        /*0f32*/ 	.byte	0x09
	.zero		1


	//   ....[36]....
        /*0f34*/ 	.word	0x00000970
        /*0f38*/ 	.word	0x000000ff
        /*0f3c*/ 	.word	0x00000130
        /*0f40*/ 	.short	0x0100
        /*0f42*/ 	.byte	0x06
	.zero		1


	//   ....[37]....
        /*0f44*/ 	.word	0x000009d0
        /*0f48*/ 	.word	0x000000ff
        /*0f4c*/ 	.word	0x00000138
        /*0f50*/ 	.short	0x0100
        /*0f52*/ 	.byte	0x06
	.zero		1


	//   ....[38]....
        /*0f54*/ 	.word	0x00001fe0
        /*0f58*/ 	.word	0x000000ff
        /*0f5c*/ 	.word	0x00000000
        /*0f60*/ 	.short	0x010a
        /*0f62*/ 	.byte	0x06
	.zero		1


	//   ....[39]....
        /*0f64*/ 	.word	0x00002020
        /*0f68*/ 	.word	0x000000ff
        /*0f6c*/ 	.word	0x00000000
        /*0f70*/ 	.short	0x010a
        /*0f72*/ 	.byte	0x06
	.zero		1


	//   ....[40]....
        /*0f74*/ 	.word	0x000031e0
        /*0f78*/ 	.word	0x000000ff
        /*0f7c*/ 	.word	0x00000000
        /*0f80*/ 	.short	0x010a
        /*0f82*/ 	.byte	0x09
	.zero		1


	//   ....[41]....
        /*0f84*/ 	.word	0x00003220
        /*0f88*/ 	.word	0x000000ff
        /*0f8c*/ 	.word	0x00000000
        /*0f90*/ 	.short	0x010a
        /*0f92*/ 	.byte	0x09
	.zero		1


	//   ....[42]....
        /*0f94*/ 	.word	0x00004260
        /*0f98*/ 	.word	0x000000e5
        /*0f9c*/ 	.word	0x00000000
        /*0fa0*/ 	.short	0x0101
        /*0fa2*/ 	.byte	0x3f
	.zero		1


	//   ....[43]....
        /*0fa4*/ 	.word	0x00005480
        /*0fa8*/ 	.word	0x00000018
        /*0fac*/ 	.word	0x00000000
        /*0fb0*/ 	.short	0x0101
        /*0fb2*/ 	.byte	0x3f
	.zero		1


	//   ....[44]....
        /*0fb4*/ 	.word	0x0000f7e0
        /*0fb8*/ 	.word	0x0000000b
        /*0fbc*/ 	.word	0x00000090
        /*0fc0*/ 	.short	0x010a
        /*0fc2*/ 	.byte	0x3f
	.zero		1


	//   ....[45]....
        /*0fc4*/ 	.word	0x0000fbd0
        /*0fc8*/ 	.word	0x00000004
        /*0fcc*/ 	.word	0x00000138
        /*0fd0*/ 	.short	0x0101
        /*0fd2*/ 	.byte	0x3f
	.zero		1


	//   ....[46]....
        /*0fd4*/ 	.word	0x00010350
        /*0fd8*/ 	.word	0x00000007
        /*0fdc*/ 	.word	0x00000000
        /*0fe0*/ 	.short	0x010a
        /*0fe2*/ 	.byte	0x3f
	.zero		1


	//   ....[47]....
        /*0fe4*/ 	.word	0x000103d0
        /*0fe8*/ 	.word	0x00000009
        /*0fec*/ 	.word	0x00000000
        /*0ff0*/ 	.short	0x010a
        /*0ff2*/ 	.byte	0x3f
	.zero		1


	//   ....[48]....
        /*0ff4*/ 	.word	0x00010460
        /*0ff8*/ 	.word	0x00000006
        /*0ffc*/ 	.word	0x00000000
        /*1000*/ 	.short	0x010a
        /*1002*/ 	.byte	0x3f
	.zero		1


	//   ....[49]....
        /*1004*/ 	.word	0x000104f0
        /*1008*/ 	.word	0x00000009
        /*100c*/ 	.word	0x00000000
        /*1010*/ 	.short	0x010a
        /*1012*/ 	.byte	0x3f
	.zero		1


	//   ....[50]....
        /*1014*/ 	.word	0x00010580
        /*1018*/ 	.word	0x00000006
        /*101c*/ 	.word	0x00000000
        /*1020*/ 	.short	0x010a
        /*1022*/ 	.byte	0x3f
	.zero		1


	//   ....[51]....
        /*1024*/ 	.word	0x00010610
        /*1028*/ 	.word	0x00000009
        /*102c*/ 	.word	0x00000000
        /*1030*/ 	.short	0x010a
        /*1032*/ 	.byte	0x3f
	.zero		1


	//   ....[52]....
        /*1034*/ 	.word	0x000106a0
        /*1038*/ 	.word	0x00000006
        /*103c*/ 	.word	0x00000000
        /*1040*/ 	.short	0x010a
        /*1042*/ 	.byte	0x3f
	.zero		1


	//   ....[53]....
        /*1044*/ 	.word	0x00010730
        /*1048*/ 	.word	0x00000009
        /*104c*/ 	.word	0x00000000
        /*1050*/ 	.short	0x010a
        /*1052*/ 	.byte	0x3f
	.zero		1


	//   ....[54]....
        /*1054*/ 	.word	0x000107c0
        /*1058*/ 	.word	0x00000006
        /*105c*/ 	.word	0x00000000
        /*1060*/ 	.short	0x010a
        /*1062*/ 	.byte	0x3f
	.zero		1


	//   ....[55]....
        /*1064*/ 	.word	0x00010850
        /*1068*/ 	.word	0x00000009
        /*106c*/ 	.word	0x00000000
        /*1070*/ 	.short	0x010a
        /*1072*/ 	.byte	0x3f
	.zero		1


	//   ....[56]....
        /*1074*/ 	.word	0x000108e0
        /*1078*/ 	.word	0x00000006
        /*107c*/ 	.word	0x00000000
        /*1080*/ 	.short	0x010a
        /*1082*/ 	.byte	0x3f
	.zero		1


	//   ....[57]....
        /*1084*/ 	.word	0x00010970
        /*1088*/ 	.word	0x00000009
        /*108c*/ 	.word	0x00000000
        /*1090*/ 	.short	0x010a
        /*1092*/ 	.byte	0x3f
	.zero		1


	//   ....[58]....
        /*1094*/ 	.word	0x00010a00
        /*1098*/ 	.word	0x00000006
        /*109c*/ 	.word	0x00000000
        /*10a0*/ 	.short	0x010a
        /*10a2*/ 	.byte	0x3f
	.zero		1


	//   ....[59]....
        /*10a4*/ 	.word	0x00010a90
        /*10a8*/ 	.word	0x00000009
        /*10ac*/ 	.word	0x00000000
        /*10b0*/ 	.short	0x010a
        /*10b2*/ 	.byte	0x3f
	.zero		1


	//   ....[60]....
        /*10b4*/ 	.word	0x00010b20
        /*10b8*/ 	.word	0x00000006
        /*10bc*/ 	.word	0x00000000
        /*10c0*/ 	.short	0x010a
        /*10c2*/ 	.byte	0x3f
	.zero		1


	//   ....[61]....
        /*10c4*/ 	.word	0x00010bb0
        /*10c8*/ 	.word	0x00000009
        /*10cc*/ 	.word	0x00000000
        /*10d0*/ 	.short	0x010a
        /*10d2*/ 	.byte	0x3f
	.zero		1


	//   ....[62]....
        /*10d4*/ 	.word	0x00010c40
        /*10d8*/ 	.word	0x00000006
        /*10dc*/ 	.word	0x00000000
        /*10e0*/ 	.short	0x010a
        /*10e2*/ 	.byte	0x3f
	.zero		1


	//   ....[63]....
        /*10e4*/ 	.word	0x00010cd0
        /*10e8*/ 	.word	0x00000003
        /*10ec*/ 	.word	0x00000000
        /*10f0*/ 	.short	0x010a
        /*10f2*/ 	.byte	0x3f
	.zero		1


	//   ....[64]....
        /*10f4*/ 	.word	0x00010d40
        /*10f8*/ 	.word	0x00000003
        /*10fc*/ 	.word	0x00000000
        /*1100*/ 	.short	0x010a
        /*1102*/ 	.byte	0x3f
	.zero		1


	//   ....[65]....
        /*1104*/ 	.word	0x00010db0
        /*1108*/ 	.word	0x00000000
        /*110c*/ 	.word	0x00000000
        /*1110*/ 	.short	0x010a
        /*1112*/ 	.byte	0x3f
	.zero		1


	//   ....[66]....
        /*1114*/ 	.word	0x00010e90
        /*1118*/ 	.word	0x0000000b
        /*111c*/ 	.word	0x00000090
        /*1120*/ 	.short	0x010a
        /*1122*/ 	.byte	0x3f
	.zero		1


	//   ....[67]....
        /*1124*/ 	.word	0x00010f60
        /*1128*/ 	.word	0x00000007
        /*112c*/ 	.word	0x00000000
        /*1130*/ 	.short	0x010a
        /*1132*/ 	.byte	0x3f
	.zero		1


	//   ....[68]....
        /*1134*/ 	.word	0x00010fb0
        /*1138*/ 	.word	0x00000009
        /*113c*/ 	.word	0x00000000
        /*1140*/ 	.short	0x010a
        /*1142*/ 	.byte	0x3f
	.zero		1


	//   ....[69]....
        /*1144*/ 	.word	0x00011000
        /*1148*/ 	.word	0x00000006
        /*114c*/ 	.word	0x00000000
        /*1150*/ 	.short	0x010a
        /*1152*/ 	.byte	0x3f
	.zero		1


	//   ....[70]....
        /*1154*/ 	.word	0x00011050
        /*1158*/ 	.word	0x00000009
        /*115c*/ 	.word	0x00000000
        /*1160*/ 	.short	0x010a
        /*1162*/ 	.byte	0x3f
	.zero		1


	//   ....[71]....
        /*1164*/ 	.word	0x000110a0
        /*1168*/ 	.word	0x00000006
        /*116c*/ 	.word	0x00000000
        /*1170*/ 	.short	0x010a
        /*1172*/ 	.byte	0x3f
	.zero		1


	//   ....[72]....
        /*1174*/ 	.word	0x000110f0
        /*1178*/ 	.word	0x00000009
        /*117c*/ 	.word	0x00000000
        /*1180*/ 	.short	0x010a
        /*1182*/ 	.byte	0x3f
	.zero		1


	//   ....[73]....
        /*1184*/ 	.word	0x00011140
        /*1188*/ 	.word	0x00000006
        /*118c*/ 	.word	0x00000000
        /*1190*/ 	.short	0x010a
        /*1192*/ 	.byte	0x3f
	.zero		1


	//   ....[74]....
        /*1194*/ 	.word	0x00011190
        /*1198*/ 	.word	0x00000009
        /*119c*/ 	.word	0x00000000
        /*11a0*/ 	.short	0x010a
        /*11a2*/ 	.byte	0x3f
	.zero		1


	//   ....[75]....
        /*11a4*/ 	.word	0x000111e0
        /*11a8*/ 	.word	0x00000006
        /*11ac*/ 	.word	0x00000000
        /*11b0*/ 	.short	0x010a
        /*11b2*/ 	.byte	0x3f
	.zero		1


	//   ....[76]....
        /*11b4*/ 	.word	0x00011230
        /*11b8*/ 	.word	0x00000009
        /*11bc*/ 	.word	0x00000000
        /*11c0*/ 	.short	0x010a
        /*11c2*/ 	.byte	0x3f
	.zero		1


	//   ....[77]....
        /*11c4*/ 	.word	0x00011280
        /*11c8*/ 	.word	0x00000006
        /*11cc*/ 	.word	0x00000000
        /*11d0*/ 	.short	0x010a
        /*11d2*/ 	.byte	0x3f
	.zero		1


	//   ....[78]....
        /*11d4*/ 	.word	0x000112d0
        /*11d8*/ 	.word	0x00000009
        /*11dc*/ 	.word	0x00000000
        /*11e0*/ 	.short	0x010a
        /*11e2*/ 	.byte	0x3f
	.zero		1


	//   ....[79]....
        /*11e4*/ 	.word	0x00011320
        /*11e8*/ 	.word	0x00000006
        /*11ec*/ 	.word	0x00000000
        /*11f0*/ 	.short	0x010a
        /*11f2*/ 	.byte	0x3f
	.zero		1


	//   ....[80]....
        /*11f4*/ 	.word	0x00011370
        /*11f8*/ 	.word	0x00000009
        /*11fc*/ 	.word	0x00000000
        /*1200*/ 	.short	0x010a
        /*1202*/ 	.byte	0x3f
	.zero		1


	//   ....[81]....
        /*1204*/ 	.word	0x000113c0
        /*1208*/ 	.word	0x00000006
        /*120c*/ 	.word	0x00000000
        /*1210*/ 	.short	0x010a
        /*1212*/ 	.byte	0x3f
	.zero		1


	//   ....[82]....
        /*1214*/ 	.word	0x00011410
        /*1218*/ 	.word	0x00000009
        /*121c*/ 	.word	0x00000000
        /*1220*/ 	.short	0x010a
        /*1222*/ 	.byte	0x3f
	.zero		1


	//   ....[83]....
        /*1224*/ 	.word	0x00011460
        /*1228*/ 	.word	0x00000006
        /*122c*/ 	.word	0x00000000
        /*1230*/ 	.short	0x010a
        /*1232*/ 	.byte	0x3f
	.zero		1


	//----- nvinfo : EIATTR_NUM_MBARRIERS
	.align		4
.L_30:
        /*1234*/ 	.byte	0x03, 0x38
        /*1236*/ 	.short	0x0026


	//----- nvinfo : EIATTR_EXIT_INSTR_OFFSETS
	.align		4
        /*1238*/ 	.byte	0x04, 0x1c
        /*123a*/ 	.short	(.L_32 - .L_31)


	//   ....[0]....
.L_31:
        /*123c*/ 	.word	0x00000be0


	//   ....[1]....
        /*1240*/ 	.word	0x00001470


	//   ....[2]....
        /*1244*/ 	.word	0x0000eda0


	//   ....[3]....
        /*1248*/ 	.word	0x0000f330


	//   ....[4]....
        /*124c*/ 	.word	0x00010d20


	//----- nvinfo : EIATTR_MAX_THREADS
	.align		4
.L_32:
        /*1250*/ 	.byte	0x04, 0x05
        /*1252*/ 	.short	(.L_34 - .L_33)
.L_33:
        /*1254*/ 	.word	0x00000180
        /*1258*/ 	.word	0x00000001
        /*125c*/ 	.word	0x00000001


	//----- nvinfo : EIATTR_CRS_STACK_SIZE
	.align		4
.L_34:
        /*1260*/ 	.byte	0x04, 0x1e
        /*1262*/ 	.short	(.L_36 - .L_35)
.L_35:
        /*1264*/ 	.word	0x00000000


	//----- nvinfo : EIATTR_CBANK_PARAM_SIZE
	.align		4
.L_36:
        /*1268*/ 	.byte	0x03, 0x19
        /*126a*/ 	.short	0x0470


	//----- nvinfo : EIATTR_PARAM_CBANK
	.align		4
        /*126c*/ 	.byte	0x04, 0x0a
        /*126e*/ 	.short	(.L_38 - .L_37)
	.align		4
.L_37:
        /*1270*/ 	.word	index@(.nv.constant0._ZN7cutlass13device_kernelINS_4gemm6kernel13GemmUniversalIN4cute5tupleIJiiiiEEENS1_10collective13CollectiveMmaINS1_37MainloopSm90TmaGmmaWarpSpecializedFP8ILi18ENS5_IJNS4_1CILi4EEENSA_ILi2EEENSA_ILi1EEEEEENS1_35KernelTmaWarpSpecializedCooperativeEEENS5_IJNSA_ILi128EEENSA_ILi256EEENSA_ILi32EEEEEENS_12float_e5m2_tENS5_IJlSD_lEEESL_SM_NS4_8TiledMMAINS4_8MMA_AtomIJNS4_4SM904GMMA31MMA_64x256x32_F32E5M2E5M2_SS_TNILNSQ_7ScaleInE1ELSS_1EEEEEENS4_6LayoutINS5_IJSC_SD_SD_EEENS5_IJSD_NSA_ILi0EEESX_EEEEENS5_IJNS4_10UnderscoreES10_S10_EEEEENS4_23SM90_TMA_LOAD_MULTICASTENS4_14ComposedLayoutINS4_7SwizzleILi1ELi4ELi3EEENS4_18smem_ptr_flag_bitsILi8EEENSV_INS5_IJNSA_ILi8EEESJ_EEENS5_IJSJ_SD_EEEEEEEvNS4_8identityES13_S1D_vS1E_EENS_8epilogue10collective6detail29Sm90TmaWarpSpecializedAdapterINS1H_15DefaultEpilogueISL_SM_SM_NS1G_6thread17LinearCombinationISL_Li1EffLNS1L_9ScaleType4KindE0ELNS_15FloatRoundStyleE2ESL_EENS1_15EpilogueDefaultEEEEEvvEEEEvNT_6ParamsE)
        /*1274*/ 	.short	0x0210
        /*1276*/ 	.short	0x0470


	//----- nvinfo : EIATTR_SW_WAR
	.align		4
.L_38:
        /*1278*/ 	.byte	0x04, 0x36
        /*127a*/ 	.short	(.L_40 - .L_39)
.L_39:
        /*127c*/ 	.word	0x00000008
.L_40:


//--------------------- .nv.callgraph             --------------------------
	.section	.nv.callgraph,"",@"SHT_CUDA_CALLGRAPH"
	.align	4
	.sectionentsize	8
	.align		4
        /*0000*/ 	.word	0x00000000
	.align		4
        /*0004*/ 	.word	0xffffffff
	.align		4
        /*0008*/ 	.word	0x00000000
	.align		4
        /*000c*/ 	.word	0xfffffffe
	.align		4
        /*0010*/ 	.word	0x00000000
	.align		4
        /*0014*/ 	.word	0xfffffffd
	.align		4
        /*0018*/ 	.word	0x00000000
	.align		4
        /*001c*/ 	.word	0xfffffffc


//--------------------- .nv.constant4             --------------------------
	.section	.nv.constant4,"a",@progbits
	.align	8
	.align		8
.nv.constant4:
        /*0000*/ 	.dword	_ZN40_INTERNAL_ab59f911_4_k_cu_4580f701_237224cuda3std3__45__cpo5beginE
	.align		8
        /*0008*/ 	.dword	_ZN40_INTERNAL_ab59f911_4_k_cu_4580f701_237224cuda3std3__45__cpo3endE
	.align		8
        /*0010*/ 	.dword	_ZN40_INTERNAL_ab59f911_4_k_cu_4580f701_237224cuda3std3__45__cpo6cbeginE
	.align		8
        /*0018*/ 	.dword	_ZN40_INTERNAL_ab59f911_4_k_cu_4580f701_237224cuda3std3__45__cpo4cendE
	.align		8
        /*0020*/ 	.dword	_ZN40_INTERNAL_ab59f911_4_k_cu_4580f701_237224cuda3std3__442_GLOBAL__N__ab59f911_4_k_cu_4580f701_237226ignoreE
	.align		8
        /*0028*/ 	.dword	_ZN40_INTERNAL_ab59f911_4_k_cu_4580f701_237224cuda3std3__419piecewise_constructE
	.align		8
        /*0030*/ 	.dword	_ZN40_INTERNAL_ab59f911_4_k_cu_4580f701_237224cuda3std3__48in_placeE
	.align		8
        /*0038*/ 	.dword	_ZN40_INTERNAL_ab59f911_4_k_cu_4580f701_237224cuda3std6ranges3__45__cpo4swapE
	.align		8
        /*0040*/ 	.dword	_ZN40_INTERNAL_ab59f911_4_k_cu_4580f701_237224cuda3std6ranges3__45__cpo9iter_moveE
	.align		8
        /*0048*/ 	.dword	_ZN40_INTERNAL_ab59f911_4_k_cu_4580f701_237224cute7productE
	.align		8
        /*0050*/ 	.dword	_ZN40_INTERNAL_ab59f911_4_k_cu_4580f701_237224cute1_E


//--------------------- .text._ZN7cutlass13device_kernelINS_4gemm6kernel13GemmUniversalIN4cute5tupleIJiiiiEEENS1_10collective13CollectiveMmaINS1_37MainloopSm90TmaGmmaWarpSpecializedFP8ILi18ENS5_IJNS4_1CILi4EEENSA_ILi2EEENSA_ILi1EEEEEENS1_35KernelTmaWarpSpecializedCooperativeEEENS5_IJNSA_ILi128EEENSA_ILi256EEENSA_ILi32EEEEEENS_12float_e5m2_tENS5_IJlSD_lEEESL_SM_NS4_8TiledMMAINS4_8MMA_AtomIJNS4_4SM904GMMA31MMA_64x256x32_F32E5M2E5M2_SS_TNILNSQ_7ScaleInE1ELSS_1EEEEEENS4_6LayoutINS5_IJSC_SD_SD_EEENS5_IJSD_NSA_ILi0EEESX_EEEEENS5_IJNS4_10UnderscoreES10_S10_EEEEENS4_23SM90_TMA_LOAD_MULTICASTENS4_14ComposedLayoutINS4_7SwizzleILi1ELi4ELi3EEENS4_18smem_ptr_flag_bitsILi8EEENSV_INS5_IJNSA_ILi8EEESJ_EEENS5_IJSJ_SD_EEEEEEEvNS4_8identityES13_S1D_vS1E_EENS_8epilogue10collective6detail29Sm90TmaWarpSpecializedAdapterINS1H_15DefaultEpilogueISL_SM_SM_NS1G_6thread17LinearCombinationISL_Li1EffLNS1L_9ScaleType4KindE0ELNS_15FloatRoundStyleE2ESL_EENS1_15EpilogueDefaultEEEEEvvEEEEvNT_6ParamsE --------------------------
	.section	.text._ZN7cutlass13device_kernelINS_4gemm6kernel13GemmUniversalIN4cute5tupleIJiiiiEEENS1_10collective13CollectiveMmaINS1_37MainloopSm90TmaGmmaWarpSpecializedFP8ILi18ENS5_IJNS4_1CILi4EEENSA_ILi2EEENSA_ILi1EEEEEENS1_35KernelTmaWarpSpecializedCooperativeEEENS5_IJNSA_ILi128EEENSA_ILi256EEENSA_ILi32EEEEEENS_12float_e5m2_tENS5_IJlSD_lEEESL_SM_NS4_8TiledMMAINS4_8MMA_AtomIJNS4_4SM904GMMA31MMA_64x256x32_F32E5M2E5M2_SS_TNILNSQ_7ScaleInE1ELSS_1EEEEEENS4_6LayoutINS5_IJSC_SD_SD_EEENS5_IJSD_NSA_ILi0EEESX_EEEEENS5_IJNS4_10UnderscoreES10_S10_EEEEENS4_23SM90_TMA_LOAD_MULTICASTENS4_14ComposedLayoutINS4_7SwizzleILi1ELi4ELi3EEENS4_18smem_ptr_flag_bitsILi8EEENSV_INS5_IJNSA_ILi8EEESJ_EEENS5_IJSJ_SD_EEEEEEEvNS4_8identityES13_S1D_vS1E_EENS_8epilogue10collective6detail29Sm90TmaWarpSpecializedAdapterINS1H_15DefaultEpilogueISL_SM_SM_NS1G_6thread17LinearCombinationISL_Li1EffLNS1L_9ScaleType4KindE0ELNS_15FloatRoundStyleE2ESL_EENS1_15EpilogueDefaultEEEEEvvEEEEvNT_6ParamsE,"ax",@progbits
	.align	128
.text._ZN7cutlass13device_kernelINS_4gemm6kernel13GemmUniversalIN4cute5tupleIJiiiiEEENS1_10collective13CollectiveMmaINS1_37MainloopSm90TmaGmmaWarpSpecializedFP8ILi18ENS5_IJNS4_1CILi4EEENSA_ILi2EEENSA_ILi1EEEEEENS1_35KernelTmaWarpSpecializedCooperativeEEENS5_IJNSA_ILi128EEENSA_ILi256EEENSA_ILi32EEEEEENS_12float_e5m2_tENS5_IJlSD_lEEESL_SM_NS4_8TiledMMAINS4_8MMA_AtomIJNS4_4SM904GMMA31MMA_64x256x32_F32E5M2E5M2_SS_TNILNSQ_7ScaleInE1ELSS_1EEEEEENS4_6LayoutINS5_IJSC_SD_SD_EEENS5_IJSD_NSA_ILi0EEESX_EEEEENS5_IJNS4_10UnderscoreES10_S10_EEEEENS4_23SM90_TMA_LOAD_MULTICASTENS4_14ComposedLayoutINS4_7SwizzleILi1ELi4ELi3EEENS4_18smem_ptr_flag_bitsILi8EEENSV_INS5_IJNSA_ILi8EEESJ_EEENS5_IJSJ_SD_EEEEEEEvNS4_8identityES13_S1D_vS1E_EENS_8epilogue10collective6detail29Sm90TmaWarpSpecializedAdapterINS1H_15DefaultEpilogueISL_SM_SM_NS1G_6thread17LinearCombinationISL_Li1EffLNS1L_9ScaleType4KindE0ELNS_15FloatRoundStyleE2ESL_EENS1_15EpilogueDefaultEEEEEvvEEEEvNT_6ParamsE:
        .type           _ZN7cutlass13device_kernelINS_4gemm6kernel13GemmUniversalIN4cute5tupleIJiiiiEEENS1_10collective13CollectiveMmaINS1_37MainloopSm90TmaGmmaWarpSpecializedFP8ILi18ENS5_IJNS4_1CILi4EEENSA_ILi2EEENSA_ILi1EEEEEENS1_35KernelTmaWarpSpecializedCooperativeEEENS5_IJNSA_ILi128EEENSA_ILi256EEENSA_ILi32EEEEEENS_12float_e5m2_tENS5_IJlSD_lEEESL_SM_NS4_8TiledMMAINS4_8MMA_AtomIJNS4_4SM904GMMA31MMA_64x256x32_F32E5M2E5M2_SS_TNILNSQ_7ScaleInE1ELSS_1EEEEEENS4_6LayoutINS5_IJSC_SD_SD_EEENS5_IJSD_NSA_ILi0EEESX_EEEEENS5_IJNS4_10UnderscoreES10_S10_EEEEENS4_23SM90_TMA_LOAD_MULTICASTENS4_14ComposedLayoutINS4_7SwizzleILi1ELi4ELi3EEENS4_18smem_ptr_flag_bitsILi8EEENSV_INS5_IJNSA_ILi8EEESJ_EEENS5_IJSJ_SD_EEEEEEEvNS4_8identityES13_S1D_vS1E_EENS_8epilogue10collective6detail29Sm90TmaWarpSpecializedAdapterINS1H_15DefaultEpilogueISL_SM_SM_NS1G_6thread17LinearCombinationISL_Li1EffLNS1L_9ScaleType4KindE0ELNS_15FloatRoundStyleE2ESL_EENS1_15EpilogueDefaultEEEEEvvEEEEvNT_6ParamsE,@function
        .size           _ZN7cutlass13device_kernelINS_4gemm6kernel13GemmUniversalIN4cute5tupleIJiiiiEEENS1_10collective13CollectiveMmaINS1_37MainloopSm90TmaGmmaWarpSpecializedFP8ILi18ENS5_IJNS4_1CILi4EEENSA_ILi2EEENSA_ILi1EEEEEENS1_35KernelTmaWarpSpecializedCooperativeEEENS5_IJNSA_ILi128EEENSA_ILi256EEENSA_ILi32EEEEEENS_12float_e5m2_tENS5_IJlSD_lEEESL_SM_NS4_8TiledMMAINS4_8MMA_AtomIJNS4_4SM904GMMA31MMA_64x256x32_F32E5M2E5M2_SS_TNILNSQ_7ScaleInE1ELSS_1EEEEEENS4_6LayoutINS5_IJSC_SD_SD_EEENS5_IJSD_NSA_ILi0EEESX_EEEEENS5_IJNS4_10UnderscoreES10_S10_EEEEENS4_23SM90_TMA_LOAD_MULTICASTENS4_14ComposedLayoutINS4_7SwizzleILi1ELi4ELi3EEENS4_18smem_ptr_flag_bitsILi8EEENSV_INS5_IJNSA_ILi8EEESJ_EEENS5_IJSJ_SD_EEEEEEEvNS4_8identityES13_S1D_vS1E_EENS_8epilogue10collective6detail29Sm90TmaWarpSpecializedAdapterINS1H_15DefaultEpilogueISL_SM_SM_NS1G_6thread17LinearCombinationISL_Li1EffLNS1L_9ScaleType4KindE0ELNS_15FloatRoundStyleE2ESL_EENS1_15EpilogueDefaultEEEEEvvEEEEvNT_6ParamsE,(.L_x_363 - _ZN7cutlass13device_kernelINS_4gemm6kernel13GemmUniversalIN4cute5tupleIJiiiiEEENS1_10collective13CollectiveMmaINS1_37MainloopSm90TmaGmmaWarpSpecializedFP8ILi18ENS5_IJNS4_1CILi4EEENSA_ILi2EEENSA_ILi1EEEEEENS1_35KernelTmaWarpSpecializedCooperativeEEENS5_IJNSA_ILi128EEENSA_ILi256EEENSA_ILi32EEEEEENS_12float_e5m2_tENS5_IJlSD_lEEESL_SM_NS4_8TiledMMAINS4_8MMA_AtomIJNS4_4SM904GMMA31MMA_64x256x32_F32E5M2E5M2_SS_TNILNSQ_7ScaleInE1ELSS_1EEEEEENS4_6LayoutINS5_IJSC_SD_SD_EEENS5_IJSD_NSA_ILi0EEESX_EEEEENS5_IJNS4_10UnderscoreES10_S10_EEEEENS4_23SM90_TMA_LOAD_MULTICASTENS4_14ComposedLayoutINS4_7SwizzleILi1ELi4ELi3EEENS4_18smem_ptr_flag_bitsILi8EEENSV_INS5_IJNSA_ILi8EEESJ_EEENS5_IJSJ_SD_EEEEEEEvNS4_8identityES13_S1D_vS1E_EENS_8epilogue10collective6detail29Sm90TmaWarpSpecializedAdapterINS1H_15DefaultEpilogueISL_SM_SM_NS1G_6thread17LinearCombinationISL_Li1EffLNS1L_9ScaleType4KindE0ELNS_15FloatRoundStyleE2ESL_EENS1_15EpilogueDefaultEEEEEvvEEEEvNT_6ParamsE)
        .other          _ZN7cutlass13device_kernelINS_4gemm6kernel13GemmUniversalIN4cute5tupleIJiiiiEEENS1_10collective13CollectiveMmaINS1_37MainloopSm90TmaGmmaWarpSpecializedFP8ILi18ENS5_IJNS4_1CILi4EEENSA_ILi2EEENSA_ILi1EEEEEENS1_35KernelTmaWarpSpecializedCooperativeEEENS5_IJNSA_ILi128EEENSA_ILi256EEENSA_ILi32EEEEEENS_12float_e5m2_tENS5_IJlSD_lEEESL_SM_NS4_8TiledMMAINS4_8MMA_AtomIJNS4_4SM904GMMA31MMA_64x256x32_F32E5M2E5M2_SS_TNILNSQ_7ScaleInE1ELSS_1EEEEEENS4_6LayoutINS5_IJSC_SD_SD_EEENS5_IJSD_NSA_ILi0EEESX_EEEEENS5_IJNS4_10UnderscoreES10_S10_EEEEENS4_23SM90_TMA_LOAD_MULTICASTENS4_14ComposedLayoutINS4_7SwizzleILi1ELi4ELi3EEENS4_18smem_ptr_flag_bitsILi8EEENSV_INS5_IJNSA_ILi8EEESJ_EEENS5_IJSJ_SD_EEEEEEEvNS4_8identityES13_S1D_vS1E_EENS_8epilogue10collective6detail29Sm90TmaWarpSpecializedAdapterINS1H_15DefaultEpilogueISL_SM_SM_NS1G_6thread17LinearCombinationISL_Li1EffLNS1L_9ScaleType4KindE0ELNS_15FloatRoundStyleE2ESL_EENS1_15EpilogueDefaultEEEEEvvEEEEvNT_6ParamsE,@"STO_CUDA_ENTRY STV_DEFAULT"
_ZN7cutlass13device_kernelINS_4gemm6kernel13GemmUniversalIN4cute5tupleIJiiiiEEENS1_10collective13CollectiveMmaINS1_37MainloopSm90TmaGmmaWarpSpecializedFP8ILi18ENS5_IJNS4_1CILi4EEENSA_ILi2EEENSA_ILi1EEEEEENS1_35KernelTmaWarpSpecializedCooperativeEEENS5_IJNSA_ILi128EEENSA_ILi256EEENSA_ILi32EEEEEENS_12float_e5m2_tENS5_IJlSD_lEEESL_SM_NS4_8TiledMMAINS4_8MMA_AtomIJNS4_4SM904GMMA31MMA_64x256x32_F32E5M2E5M2_SS_TNILNSQ_7ScaleInE1ELSS_1EEEEEENS4_6LayoutINS5_IJSC_SD_SD_EEENS5_IJSD_NSA_ILi0EEESX_EEEEENS5_IJNS4_10UnderscoreES10_S10_EEEEENS4_23SM90_TMA_LOAD_MULTICASTENS4_14ComposedLayoutINS4_7SwizzleILi1ELi4ELi3EEENS4_18smem_ptr_flag_bitsILi8EEENSV_INS5_IJNSA_ILi8EEESJ_EEENS5_IJSJ_SD_EEEEEEEvNS4_8identityES13_S1D_vS1E_EENS_8epilogue10collective6detail29Sm90TmaWarpSpecializedAdapterINS1H_15DefaultEpilogueISL_SM_SM_NS1G_6thread17LinearCombinationISL_Li1EffLNS1L_9ScaleType4KindE0ELNS_15FloatRoundStyleE2ESL_EENS1_15EpilogueDefaultEEEEEvvEEEEvNT_6ParamsE:
[----:B------:R-:W0:Y:S02]  /*0000*/  LDC R1, c[0x0][0x28] ;  /* 0x00000a00ff017b82 */ /* 0x000e240000000800 */
[----:B0-----:R-:W-:Y:S01]  /*0010*/  VIADD R1, R1, 0xfffffef8 ;  /* 0xfffffef801017836 */ /* 0x001fe20000000000 */
[----:B------:R-:W0:Y:S01]  /*0020*/  S2R R4, SR_TID.X ;  /* 0x0000000000047919 */ /* 0x000e220000002100 */
[----:B------:R-:W-:Y:S01]  /*0030*/  ELECT P0, URZ, PT ;  /* 0x00000000003f782f */ /* 0x000fe20003800000 */
[----:B------:R-:W-:Y:S01]  /*0040*/  BSSY B0, `(.L_x_0) ;  /* 0x0000015000007945 */ /* 0x000fe20003800000 */
[--C-:B0-----:R-:W-:Y:S02]  /*0050*/  SHF.R.U32.HI R0, RZ, 0x5, R4.reuse ;  /* 0x00000005ff007819 */ /* 0x101fe40000011604 */
[----:B------:R-:W-:-:S03]  /*0060*/  SHF.R.U32.HI R2, RZ, 0x7, R4 ;  /* 0x00000007ff027819 */ /* 0x000fc60000011604 */
[----:B------:R-:W0:Y:S04]  /*0070*/  SHFL.IDX PT, R3, R0, RZ, 0x1f ;  /* 0x00001fff00037589 */ /* 0x000e2800000e0000 */
[----:B------:R-:W1:Y:S01]  /*0080*/  SHFL.IDX PT, R2, R2, RZ, 0x1f ;  /* 0x00001fff02027589 */ /* 0x000e6200000e0000 */
[----:B0-----:R-:W-:Y:S02]  /*0090*/  R2UR UR4, R3 ;  /* 0x00000000030472ca */ /* 0x001fe400000e0000 */
[----:B-1----:R-:W-:-:S11]  /*00a0*/  R2UR UR6, R2 ;  /* 0x00000000020672ca */ /* 0x002fd600000e0000 */
[----:B------:R-:W-:Y:S02]  /*00b0*/  USHF.R.S32.HI UR5, URZ, 0x1f, UR4 ;  /* 0x0000001f3f057899 */ /* 0x000fe40008011404 */
[----:B------:R-:W-:Y:S02]  /*00c0*/  ISETP.NE.OR P0, PT, RZ, UR4, !P0 ;  /* 0x00000004ff007c0c */ /* 0x000fe4000c705670 */
[----:B------:R-:W-:-:S04]  /*00d0*/  ULEA.HI UR5, UR5, UR4, URZ, 0x2 ;  /* 0x0000000405057291 */ /* 0x000fc8000f8f103f */
[----:B------:R-:W-:-:S04]  /*00e0*/  ULOP3.LUT UR5, UR5, 0xfffffffc, URZ, 0xc0, !UPT ;  /* 0xfffffffc05057892 */ /* 0x000fc8000f8ec03f */
[----:B------:R-:W-:-:S03]  /*00f0*/  UIADD3 UR8, UR4, -UR5, URZ ;  /* 0x8000000504087290 */ /* 0x000fc6000fffe03f */
[----:B------:R-:W-:Y:S09]  /*0100*/  @P0 BRA `(.L_x_1) ;  /* 0x0000000000200947 */ /* 0x000ff20003800000 */
[----:B------:R-:W-:Y:S02]  /*0110*/  ULDC.64 UR4, c[0x0][0x198] ;  /* 0x0000660000047ab9 */ /* 0x000fe40000000a00 */
[----:B------:R-:W-:Y:S02]  /*0120*/  UIADD3 UR10, UP0, UR4, 0xf0, URZ ;  /* 0x000000f0040a7890 */ /* 0x000fe4000ff1e03f */
[----:B------:R-:W-:Y:S02]  /*0130*/  UIADD3 UR4, UP1, UR4, 0x1f0, URZ ;  /* 0x000001f004047890 */ /* 0x000fe4000ff3e03f */
[----:B------:R-:W-:Y:S02]  /*0140*/  UIADD3.X UR11, URZ, UR5, URZ, UP0, !UPT ;  /* 0x000000053f0b7290 */ /* 0x000fe400087fe43f */
[----:B------:R-:W-:-:S07]  /*0150*/  UIADD3.X UR5, URZ, UR5, URZ, UP1, !UPT ;  /* 0x000000053f057290 */ /* 0x000fce0008ffe43f */
[----:B------:R0:W-:Y:S02]  /*0160*/  UTMACCTL.PF [UR10] ;  /* 0x000000000a0079b9 */ /* 0x0001e40008040000 */
[----:B------:R0:W-:Y:S02]  /*0170*/  UTMACCTL.PF [UR4] ;  /* 0x00000000040079b9 */ /* 0x0001e40008040000 */
[----:B0-----:R-:W-:Y:S01]  /*0180*/  NOP ;  /* 0x0000000000007918 */ /* 0x001fe20000000000 */
.L_x_1:
[----:B------:R-:W-:Y:S05]  /*0190*/  BSYNC B0 ;  /* 0x0000000000007941 */ /* 0x000fea0003800000 */
.L_x_0:
[----:B------:R-:W0:Y:S01]  /*01a0*/  SHFL.IDX PT, R3, R0, RZ, 0x1f ;  /* 0x00001fff00037589 */ /* 0x000e2200000e0000 */
[----:B------:R-:W-:Y:S01]  /*01b0*/  UISETP.NE.AND UP0, UPT, UR8, 0x3, UPT ;  /* 0x000000030800788c */ /* 0x000fe2000bf05270 */
[----:B------:R-:W-:Y:S01]  /*01c0*/  SHF.R.S32.HI R2, RZ, 0x1f, R4 ;  /* 0x0000001fff027819 */ /* 0x000fe20000011404 */
[----:B------:R-:W-:Y:S02]  /*01d0*/  UIADD3 UR10, UR6, -0x1, URZ ;  /* 0xffffffff060a7890 */ /* 0x000fe4000fffe03f */
[----:B------:R-:W-:Y:S01]  /*01e0*/  ISETP.NE.AND P1, PT, RZ, UR6, PT ;  /* 0x00000006ff007c0c */ /* 0x000fe2000bf25270 */
[----:B------:R-:W-:Y:S01]  /*01f0*/  UISETP.EQ.OR UP0, UPT, UR8, URZ, !UP0 ;  /* 0x0000003f0800728c */ /* 0x000fe2000c702670 */
[----:B------:R-:W-:Y:S01]  /*0200*/  LEA.HI R2, R2, R4, RZ, 0x7 ;  /* 0x0000000402027211 */ /* 0x000fe200078f38ff */
[----:B------:R-:W-:Y:S02]  /*0210*/  UISETP.GE.U32.AND UP1, UPT, UR10, 0x2, UPT ;  /* 0x000000020a00788c */ /* 0x000fe4000bf26070 */
[----:B------:R-:W-:-:S04]  /*0220*/  UISETP.EQ.AND UP0, UPT, UR6, URZ, UP0 ;  /* 0x0000003f0600728c */ /* 0x000fc80008702270 */
[----:B------:R-:W-:-:S04]  /*0230*/  USEL UR13, URZ, 0x1, !UP0 ;  /* 0x000000013f0d7887 */ /* 0x000fc8000c000000 */
[----:B------:R-:W-:Y:S01]  /*0240*/  USEL UR13, UR13, 0x2, UP1 ;  /* 0x000000020d0d7887 */ /* 0x000fe20008800000 */
[----:B0-----:R-:W-:-:S13]  /*0250*/  ISETP.NE.AND P0, PT, R3, RZ, PT ;  /* 0x000000ff0300720c */ /* 0x001fda0003f05270 */
[----:B------:R-:W-:Y:S05]  /*0260*/  @P0 BRA `(.L_x_2) ;  /* 0x0000000000d40947 */ /* 0x000fea0003800000 */
[----:B------:R-:W-:Y:S01]  /*0270*/  ELECT P0, URZ, PT ;  /* 0x00000000003f782f */ /* 0x000fe20003800000 */
[----:B------:R-:W-:-:S12]  /*0280*/  BSSY B0, `(.L_x_2) ;  /* 0x0000033000007945 */ /* 0x000fd80003800000 */
[----:B------:R-:W-:Y:S05]  /*0290*/  @!P0 BRA `(.L_x_3) ;  /* 0x0000000000c48947 */ /* 0x000fea0003800000 */
[----:B------:R-:W0:Y:S01]  /*02a0*/  S2UR UR9, SR_CgaCtaId ;  /* 0x00000000000979c3 */ /* 0x000e220000008800 */
[----:B------:R-:W-:Y:S01]  /*02b0*/  UMOV UR4, 0x400 ;  /* 0x0000040000047882 */ /* 0x000fe20000000000 */
[----:B------:R-:W-:Y:S01]  /*02c0*/  UMOV UR5, 0x1 ;  /* 0x0000000100057882 */ /* 0x000fe20000000000 */
[----:B------:R-:W-:Y:S02]  /*02d0*/  UMOV UR6, 0xa ;  /* 0x0000000a00067882 */ /* 0x000fe40000000000 */
[----:B------:R-:W-:-:S04]  /*02e0*/  UIADD3 UR6, -UR6, 0x100000, URZ ;  /* 0x0010000006067890 */ /* 0x000fc8000fffe13f */
[----:B------:R-:W-:Y:S02]  /*02f0*/  USHF.L.U32 UR7, UR6, 0xb, URZ ;  /* 0x0000000b06077899 */ /* 0x000fe4000800063f */
[----:B------:R-:W-:Y:S02]  /*0300*/  USHF.L.U32 UR6, UR6, 0x1, URZ ;  /* 0x0000000106067899 */ /* 0x000fe4000800063f */
[----:B0-----:R-:W-:Y:S02]  /*0310*/  ULEA UR9, UR9, UR4, 0x18 ;  /* 0x0000000409097291 */ /* 0x001fe4000f8ec03f */
[----:B------:R-:W-:-:S04]  /*0320*/  UIADD3 UR4, -UR5, 0x100000, URZ ;  /* 0x0010000005047890 */ /* 0x000fc8000fffe13f */
[----:B------:R-:W-:Y:S02]  /*0330*/  USHF.L.U32 UR5, UR4, 0xb, URZ ;  /* 0x0000000b04057899 */ /* 0x000fe4000800063f */
[----:B------:R-:W-:Y:S01]  /*0340*/  USHF.L.U32 UR4, UR4, 0x1, URZ ;  /* 0x0000000104047899 */ /* 0x000fe2000800063f */
[----:B------:R-:W0:Y:S11]  /*0350*/  FENCE.VIEW.ASYNC.S ;  /* 0x00000000000073c6 */ /* 0x000e360000000000 */
[----:B0-----:R0:W1:Y:S01]  /*0360*/  SYNCS.EXCH.64 URZ, [UR9], UR4 ;  /* 0x00000004093f75b2 */ /* 0x0010620008000100 */
[----:B------:R0:W2:Y:S01]  /*0370*/  SYNCS.EXCH.64 URZ, [UR9+0x90], UR6 ;  /* 0x00009006093f75b2 */ /* 0x0000a20008000100 */
[----:B------:R0:W3:Y:S01]  /*0380*/  SYNCS.EXCH.64 URZ, [UR9+0x8], UR4 ;  /* 0x00000804093f75b2 */ /* 0x0000e20008000100 */
[----:B------:R0:W4:Y:S01]  /*0390*/  SYNCS.EXCH.64 URZ, [UR9+0x98], UR6 ;  /* 0x00009806093f75b2 */ /* 0x0001220008000100 */
[----:B------:R0:W0:Y:S01]  /*03a0*/  SYNCS.EXCH.64 URZ, [UR9+0x10], UR4 ;  /* 0x00001004093f75b2 */ /* 0x0000220008000100 */
        /* <DEDUP_REMOVED lines=31> */
[----:B-1234-:R-:W-:Y:S01]  /*05a0*/  NOP ;  /* 0x0000000000007918 */ /* 0x01efe20000000000 */
.L_x_3:
[----:B0-----:R-:W-:Y:S05]  /*05b0*/  BSYNC B0 ;  /* 0x0000000000007941 */ /* 0x001fea0003800000 */
.L_x_2:
[----:B------:R-:W0:Y:S01]  /*05c0*/  SHFL.IDX PT, R0, R0, RZ, 0x1f ;  /* 0x00001fff00007589 */ /* 0x000e2200000e0000 */
[----:B------:R-:W1:Y:S01]  /*05d0*/  S2UR UR9, SR_CTAID.X ;  /* 0x00000000000979c3 */ /* 0x000e620000002500 */
[----:B------:R-:W-:Y:S02]  /*05e0*/  LOP3.LUT R2, R2, 0xffffff80, RZ, 0xc0, !PT ;  /* 0xffffff8002027812 */ /* 0x000fe400078ec0ff */
[----:B------:R-:W-:Y:S02]  /*05f0*/  ELECT P0, URZ, PT ;  /* 0x00000000003f782f */ /* 0x000fe40003800000 */
[----:B------:R-:W-:Y:S01]  /*0600*/  SHF.R.S32.HI R8, RZ, 0x1f, R3 ;  /* 0x0000001fff087819 */ /* 0x000fe20000011403 */
[----:B------:R-:W-:Y:S01]  /*0610*/  ULDC UR4, c[0x0][0x150] ;  /* 0x0000540000047ab9 */ /* 0x000fe20000000800 */
[----:B------:R-:W-:Y:S01]  /*0620*/  NOP ;  /* 0x0000000000007918 */ /* 0x000fe20000000000 */
[----:B------:R-:W-:Y:S01]  /*0630*/  IMAD.IADD R4, R4, 0x1, -R2 ;  /* 0x0000000104047824 */ /* 0x000fe200078e0a02 */
[----:B------:R-:W-:Y:S01]  /*0640*/  LEA.HI R8, R8, R3, RZ, 0x2 ;  /* 0x0000000308087211 */ /* 0x000fe200078f10ff */
[----:B------:R-:W2:Y:S01]  /*0650*/  S2R R2, SR_CTAID.Y ;  /* 0x0000000000027919 */ /* 0x000ea20000002600 */
[----:B------:R-:W3:Y:S01]  /*0660*/  LDC R9, c[0x0][0x144] ;  /* 0x00005100ff097b82 */ /* 0x000ee20000000800 */
[----:B------:R-:W-:Y:S01]  /*0670*/  NOP ;  /* 0x0000000000007918 */ /* 0x000fe20000000000 */
[----:B------:R-:W-:-:S02]  /*0680*/  SHF.R.S32.HI R5, RZ, 0x1f, R4 ;  /* 0x0000001fff057819 */ /* 0x000fc40000011404 */
[----:B------:R-:W-:Y:S02]  /*0690*/  LOP3.LUT R8, R8, 0x3ffffffc, RZ, 0xc0, !PT ;  /* 0x3ffffffc08087812 */ /* 0x000fe400078ec0ff */
[----:B------:R-:W-:Y:S02]  /*06a0*/  LEA.HI R5, R5, R4, RZ, 0x3 ;  /* 0x0000000405057211 */ /* 0x000fe400078f18ff */
[----:B------:R-:W4:Y:S01]  /*06b0*/  LDC R11, c[0x0][0x148] ;  /* 0x00005200ff0b7b82 */ /* 0x000f220000000800 */
[----:B------:R-:W-:Y:S01]  /*06c0*/  IMAD.IADD R8, R3, 0x1, -R8 ;  /* 0x0000000103087824 */ /* 0x000fe200078e0a08 */
[--C-:B------:R-:W-:Y:S02]  /*06d0*/  SHF.R.S32.HI R6, RZ, 0x3, R5.reuse ;  /* 0x00000003ff067819 */ /* 0x100fe40000011405 */
[----:B------:R-:W-:Y:S02]  /*06e0*/  SHF.R.S32.HI R5, RZ, 0x1f, R5 ;  /* 0x0000001fff057819 */ /* 0x000fe40000011405 */
[----:B0-----:R-:W-:-:S02]  /*06f0*/  ISETP.NE.OR P0, PT, R0, RZ, !P0 ;  /* 0x000000ff0000720c */ /* 0x001fc40004705670 */
[----:B------:R-:W-:Y:S02]  /*0700*/  LEA.HI R5, R5, R6, RZ, 0x2 ;  /* 0x0000000605057211 */ /* 0x000fe400078f10ff */
[----:B-1----:R-:W-:Y:S02]  /*0710*/  I2FP.F32.U32 R0, UR9 ;  /* 0x0000000900007c45 */ /* 0x002fe40008201000 */
[----:B------:R-:W-:-:S03]  /*0720*/  LOP3.LUT R5, R5, 0xfffffffc, RZ, 0xc0, !PT ;  /* 0xfffffffc05057812 */ /* 0x000fc600078ec0ff */
[----:B------:R-:W-:Y:S01]  /*0730*/  FMUL R7, R0, UR4 ;  /* 0x0000000400077c20 */ /* 0x000fe20008400000 */
[----:B------:R-:W-:Y:S01]  /*0740*/  ULDC UR4, c[0x0][0x154] ;  /* 0x0000550000047ab9 */ /* 0x000fe20000000800 */
[----:B------:R-:W-:Y:S02]  /*0750*/  IMAD.IADD R5, R6, 0x1, -R5 ;  /* 0x0000000106057824 */ /* 0x000fe400078e0a05 */
[----:B------:R-:W-:Y:S01]  /*0760*/  VOTEU.ALL UP0, P0 ;  /* 0x00000000003f7886 */ /* 0x000fe20000000000 */
[----:B------:R-:W-:Y:S01]  /*0770*/  VOTEU.ALL UP1, P0 ;  /* 0x00000000003f7886 */ /* 0x000fe20000020000 */
[----:B------:R-:W0:Y:S01]  /*0780*/  F2I.U32.TRUNC.NTZ R7, R7 ;  /* 0x0000000700077305 */ /* 0x000e22000020f000 */
[----:B------:R-:W-:Y:S01]  /*0790*/  IMAD R5, R8, 0x4, R5 ;  /* 0x0000000408057824 */ /* 0x000fe200078e0205 */
[----:B--2---:R-:W-:Y:S01]  /*07a0*/  I2FP.F32.U32 R8, R2 ;  /* 0x0000000200087245 */ /* 0x004fe20000201000 */
[----:B------:R-:W1:Y:S01]  /*07b0*/  @!UP0 S2UR UR7, SR_CgaCtaId ;  /* 0x00000000000789c3 */ /* 0x000e620000008800 */
[----:B------:R-:W-:-:S02]  /*07c0*/  @!UP0 UMOV UR6, 0x400 ;  /* 0x0000040000068882 */ /* 0x000fc40000000000 */
[----:B------:R-:W-:Y:S01]  /*07d0*/  SHF.R.S32.HI R0, RZ, 0x1f, R5 ;  /* 0x0000001fff007819 */ /* 0x000fe20000011405 */
[----:B------:R-:W-:Y:S01]  /*07e0*/  FMUL R8, R8, UR4 ;  /* 0x0000000408087c20 */ /* 0x000fe20008400000 */
[----:B------:R-:W-:Y:S02]  /*07f0*/  UMOV UR4, 0x20 ;  /* 0x0000002000047882 */ /* 0x000fe40000000000 */
[----:B------:R-:W-:Y:S01]  /*0800*/  LEA.HI R0, R0, R5, RZ, 0x2 ;  /* 0x0000000500007211 */ /* 0x000fe200078f10ff */
[----:B------:R-:W-:-:S04]  /*0810*/  @!UP0 UIADD3 UR4, -UR4, 0x100000, URZ ;  /* 0x0010000004048890 */ /* 0x000fc8000fffe13f */
[----:B------:R-:W-:Y:S02]  /*0820*/  @!UP0 USHF.L.U32 UR5, UR4, 0xb, URZ ;  /* 0x0000000b04058899 */ /* 0x000fe4000800063f */
[----:B------:R-:W-:Y:S01]  /*0830*/  @!UP0 USHF.L.U32 UR4, UR4, 0x1, URZ ;  /* 0x0000000104048899 */ /* 0x000fe2000800063f */
[----:B------:R-:W2:Y:S01]  /*0840*/  F2I.U32.TRUNC.NTZ R8, R8 ;  /* 0x0000000800087305 */ /* 0x000ea2000020f000 */
[----:B------:R-:W-:Y:S01]  /*0850*/  LOP3.LUT R6, R0, 0xfffffffc, RZ, 0xc0, !PT ;  /* 0xfffffffc00067812 */ /* 0x000fe200078ec0ff */
[----:B0-----:R-:W-:-:S04]  /*0860*/  IMAD.MOV R10, RZ, RZ, -R7 ;  /* 0x000000ffff0a7224 */ /* 0x001fc800078e0a07 */
[----:B---3--:R-:W-:Y:S02]  /*0870*/  IMAD R0, R9, R10, UR9 ;  /* 0x0000000909007e24 */ /* 0x008fe4000f8e020a */
[C---:B------:R-:W-:Y:S02]  /*0880*/  IMAD.IADD R7, R5.reuse, 0x1, -R6 ;  /* 0x0000000105077824 */ /* 0x040fe400078e0a06 */
[----:B------:R-:W-:-:S03]  /*0890*/  IMAD.SHL.U32 R6, R5, 0x4, RZ ;  /* 0x0000000405067824 */ /* 0x000fc600078e00ff */
[----:B------:R-:W-:Y:S01]  /*08a0*/  ISETP.NE.AND P2, PT, R7, R0, PT ;  /* 0x000000000700720c */ /* 0x000fe20003f45270 */
[----:B-1----:R-:W-:Y:S01]  /*08b0*/  @!UP0 ULEA UR6, UR7, UR6, 0x18 ;  /* 0x0000000607068291 */ /* 0x002fe2000f8ec03f */
[----:B------:R-:W-:Y:S01]  /*08c0*/  LOP3.LUT R13, R5, 0xc, R6, 0x78, !PT ;  /* 0x0000000c050d7812 */ /* 0x000fe200078e7806 */
[----:B--2---:R-:W-:Y:S01]  /*08d0*/  IMAD.MOV R12, RZ, RZ, -R8 ;  /* 0x000000ffff0c7224 */ /* 0x004fe200078e0a08 */
[----:B------:R-:W0:Y:S01]  /*08e0*/  LDC R7, c[0x0][0x140] ;  /* 0x00005000ff077b82 */ /* 0x000e220000000800 */
[----:B------:R-:W-:Y:S01]  /*08f0*/  VOTEU.ALL UP0, P0 ;  /* 0x00000000003f7886 */ /* 0x000fe20000000000 */
[----:B------:R-:W-:Y:S01]  /*0900*/  LOP3.LUT P0, RZ, R4, 0x7, RZ, 0xc0, !PT ;  /* 0x0000000704ff7812 */ /* 0x000fe2000780c0ff */
[----:B----4-:R-:W-:Y:S01]  /*0910*/  IMAD R6, R11, R12, R2 ;  /* 0x0000000c0b067224 */ /* 0x010fe200078e0202 */
[----:B------:R1:W-:Y:S01]  /*0920*/  STL [R1+0x7c], R13 ;  /* 0x00007c0d01007387 */ /* 0x0003e20000100800 */
[----:B------:R-:W-:Y:S01]  /*0930*/  IMAD.MOV.U32 R4, RZ, RZ, 0x1 ;  /* 0x00000001ff047424 */ /* 0x000fe200078e00ff */
[----:B------:R-:W-:-:S03]  /*0940*/  ISETP.LT.U32.AND P0, PT, R13, 0x8, !P0 ;  /* 0x000000080d00780c */ /* 0x000fc60004701070 */
[----:B------:R-:W-:Y:S01]  /*0950*/  @P2 SHF.R.S32.HI R5, RZ, 0x1f, R13 ;  /* 0x0000001fff052819 */ /* 0x000fe2000001140d */
[----:B------:R-:W2:Y:S02]  /*0960*/  FENCE.VIEW.ASYNC.S ;  /* 0x00000000000073c6 */ /* 0x000ea40000000000 */
[----:B--2---:R1:W2:Y:S01]  /*0970*/  @!UP0 SYNCS.EXCH.64 URZ, [UR6+0x130], UR4 ;  /* 0x00013004063f85b2 */ /* 0x0042a20008000100 */
[----:B------:R-:W-:-:S04]  /*0980*/  @P2 LEA.HI R5, R5, R13, RZ, 0x2 ;  /* 0x0000000d05052211 */ /* 0x000fc800078f10ff */
[----:B------:R-:W-:-:S04]  /*0990*/  @P2 SHF.R.S32.HI R5, RZ, 0x2, R5 ;  /* 0x00000002ff052819 */ /* 0x000fc80000011405 */
[----:B------:R-:W-:Y:S02]  /*09a0*/  @P2 ISETP.NE.AND P3, PT, R5, R6, PT ;  /* 0x000000060500220c */ /* 0x000fe40003f65270 */
[----:B------:R-:W-:Y:S02]  /*09b0*/  SEL R5, RZ, 0x1, !P0 ;  /* 0x00000001ff057807 */ /* 0x000fe40004000000 */
[----:B------:R-:W-:Y:S01]  /*09c0*/  @P2 SEL R4, RZ, 0x1, P3 ;  /* 0x00000001ff042807 */ /* 0x000fe20001800000 */
[----:B------:R1:W3:Y:S01]  /*09d0*/  @!UP1 SYNCS.EXCH.64 URZ, [UR6+0x138], UR4 ;  /* 0x00013804063f95b2 */ /* 0x0002e20008000100 */
[----:B0-----:R-:W-:Y:S01]  /*09e0*/  ISETP.EQ.U32.AND P4, PT, R7, 0x1, PT ;  /* 0x000000010700780c */ /* 0x001fe20003f82070 */
[----:B------:R-:W-:Y:S01]  /*09f0*/  NOP ;  /* 0x0000000000007918 */ /* 0x000fe20000000000 */
[----:B------:R-:W-:-:S05]  /*0a00*/  LOP3.LUT R4, R4, R5, RZ, 0xc0, !PT ;  /* 0x0000000504047212 */ /* 0x000fca00078ec0ff */
[----:B------:R1:W-:Y:S06]  /*0a10*/  STL [R1+0x78], R4 ;  /* 0x0000780401007387 */ /* 0x0003ec0000100800 */
[----:B--23--:R-:W-:Y:S05]  /*0a20*/  @!P4 BRA `(.L_x_4) ;  /* 0x000000000008c947 */ /* 0x00cfea0003800000 */
[----:B------:R-:W-:Y:S01]  /*0a30*/  UCGABAR_ARV ;  /* 0x00000000000079c7 */ /* 0x000fe20008000000 */
[----:B------:R-:W-:Y:S05]  /*0a40*/  BRA `(.L_x_5) ;  /* 0x0000000000047947 */ /* 0x000fea0003800000 */
.L_x_4:
[----:B------:R-:W-:Y:S01]  /*0a50*/  NOP ;  /* 0x0000000000007918 */ /* 0x000fe20000000000 */
.L_x_5:
[----:B------:R-:W0:Y:S01]  /*0a60*/  LDC R3, c[0x0][0x65c] ;  /* 0x00019700ff037b82 */ /* 0x000e220000000800 */
[----:B-1----:R-:W-:Y:S02]  /*0a70*/  IMAD.U32 R4, RZ, RZ, UR9 ;  /* 0x00000009ff047e24 */ /* 0x002fe4000f8e00ff */
[----:B------:R-:W-:Y:S01]  /*0a80*/  IMAD.MOV.U32 R5, RZ, RZ, RZ ;  /* 0x000000ffff057224 */ /* 0x000fe200078e00ff */
[----:B0-----:R-:W-:-:S13]  /*0a90*/  ISETP.NE.AND P2, PT, R3, 0x1, PT ;  /* 0x000000010300780c */ /* 0x001fda0003f45270 */
[----:B------:R-:W0:Y:S01]  /*0aa0*/  @P2 LDC R7, c[0x0][0x10] ;  /* 0x00000400ff072b82 */ /* 0x000e220000000800 */
[----:B------:R-:W-:Y:S02]  /*0ab0*/  @P2 IMAD.MOV.U32 R3, RZ, RZ, RZ ;  /* 0x000000ffff032224 */ /* 0x000fe400078e00ff */
[----:B------:R-:W-:-:S05]  /*0ac0*/  @P2 IMAD.MOV.U32 R13, RZ, RZ, RZ ;  /* 0x000000ffff0d2224 */ /* 0x000fca00078e00ff */
[----:B------:R-:W1:Y:S01]  /*0ad0*/  @!P2 LDC R9, c[0x0][0xc] ;  /* 0x00000300ff09ab82 */ /* 0x000e620000000800 */
[----:B0-----:R-:W-:-:S04]  /*0ae0*/  @P2 IMAD.WIDE.U32 R6, R7, UR9, R2 ;  /* 0x0000000907062c25 */ /* 0x001fc8000f8e0002 */
[----:B------:R-:W-:Y:S02]  /*0af0*/  @P2 IMAD.MOV.U32 R19, RZ, RZ, R6 ;  /* 0x000000ffff132224 */ /* 0x000fe400078e0006 */
[----:B------:R-:W-:Y:S02]  /*0b00*/  @P2 IMAD.IADD R23, R7, 0x1, R13 ;  /* 0x0000000107172824 */ /* 0x000fe400078e020d */
[----:B-1----:R-:W-:-:S04]  /*0b10*/  @!P2 IMAD.WIDE.U32 R4, R2, R9, R4 ;  /* 0x000000090204a225 */ /* 0x002fc800078e0004 */
[----:B------:R-:W-:Y:S02]  /*0b20*/  @!P2 IMAD.MOV.U32 R19, RZ, RZ, R4 ;  /* 0x000000ffff13a224 */ /* 0x000fe400078e0004 */
[----:B------:R-:W-:-:S03]  /*0b30*/  @!P2 IMAD.MOV.U32 R23, RZ, RZ, R5 ;  /* 0x000000ffff17a224 */ /* 0x000fc600078e0005 */
[----:B------:R0:W-:Y:S04]  /*0b40*/  STL [R1+0x84], R19 ;  /* 0x0000841301007387 */ /* 0x0001e80000100800 */
[----:B------:R0:W-:Y:S01]  /*0b50*/  STL [R1+0x80], R23 ;  /* 0x0000801701007387 */ /* 0x0001e20000100800 */
[----:B------:R-:W-:Y:S05]  /*0b60*/  @!P4 BRA `(.L_x_6) ;  /* 0x00000000000cc947 */ /* 0x000fea0003800000 */
[----:B------:R-:W-:Y:S01]  /*0b70*/  UCGABAR_WAIT ;  /* 0x0000000000007dc7 */ /* 0x000fe20008000000 */
[----:B------:R-:W-:Y:S01]  /*0b80*/  CCTL.IVALL ;  /* 0x00000000ff00798f */ /* 0x000fe20002000000 */
[----:B------:R-:W-:Y:S05]  /*0b90*/  BRA `(.L_x_7) ;  /* 0x0000000000047947 */ /* 0x000fea0003800000 */
.L_x_6:
[----:B------:R-:W-:Y:S06]  /*0ba0*/  BAR.SYNC.DEFER_BLOCKING 0x0 ;  /* 0x0000000000007b1d */ /* 0x000fec0000010000 */
.L_x_7:
[----:B------:R-:W-:Y:S05]  /*0bb0*/  @!P1 BRA `(.L_x_8) ;  /* 0x000000e0007c9947 */ /* 0x000fea0003800000 */
[----:B------:R-:W-:-:S06]  /*0bc0*/  UISETP.GT.U32.AND UP0, UPT, UR10, 0x1, UPT ;  /* 0x000000010a00788c */ /* 0x000fcc000bf04070 */
[----:B------:R-:W-:-:S13]  /*0bd0*/  PLOP3.LUT P0, PT, PT, PT, UP0, 0x80, 0x0 ;  /* 0x000000000000781c */ /* 0x000fda0003f0f008 */
[----:B------:R-:W-:Y:S05]  /*0be0*/  @P0 EXIT ;  /* 0x000000000000094d */ /* 0x000fea0003800000 */
[----:B------:R-:W-:Y:S01]  /*0bf0*/  IMAD.MOV.U32 R6, RZ, RZ, -0x1 ;  /* 0xffffffffff067424 */ /* 0x000fe200078e00ff */
[----:B------:R-:W-:Y:S01]  /*0c00*/  ULDC.64 UR4, c[0x0][0x650] ;  /* 0x0001940000047ab9 */ /* 0x000fe20000000a00 */
[----:B------:R-:W-:Y:S01]  /*0c10*/  IMAD.MOV.U32 R5, RZ, RZ, -0x1 ;  /* 0xffffffffff057424 */ /* 0x000fe200078e00ff */
[----:B------:R-:W-:Y:S01]  /*0c20*/  ISETP.GE.U32.AND P0, PT, R19, UR4, PT ;  /* 0x0000000413007c0c */ /* 0x000fe2000bf06070 */
[----:B------:R-:W-:Y:S01]  /*0c30*/  UMOV UR23, 0xffffffff ;  /* 0xffffffff00177882 */ /* 0x000fe20000000000 */
[----:B------:R1:W-:Y:S01]  /*0c40*/  STL [R1+0x8c], R6 ;  /* 0x00008c0601007387 */ /* 0x0003e20000100800 */
[----:B------:R-:W-:Y:S02]  /*0c50*/  PRMT R4, RZ, 0x7610, R4 ;  /* 0x00007610ff047816 */ /* 0x000fe40000000004 */
[----:B------:R-:W-:Y:S01]  /*0c60*/  ISETP.GE.U32.AND.EX P0, PT, R23, UR5, PT, P0 ;  /* 0x0000000517007c0c */ /* 0x000fe2000bf06100 */
[----:B------:R1:W-:-:S12]  /*0c70*/  STL [R1+0x88], R5 ;  /* 0x0000880501007387 */ /* 0x0003d80000100800 */
[----:B-1----:R-:W-:Y:S05]  /*0c80*/  @P0 BRA `(.L_x_9) ;  /* 0x0000000400380947 */ /* 0x002fea0003800000 */
[----:B------:R-:W1:Y:S01]  /*0c90*/  LDC.64 R14, c[0x0][0x628] ;  /* 0x00018a00ff0e7b82 */ /* 0x000e620000000a00 */
[----:B------:R-:W-:Y:S02]  /*0ca0*/  IMAD.MOV.U32 R4, RZ, RZ, R19 ;  /* 0x000000ffff047224 */ /* 0x000fe400078e0013 */
[----:B------:R-:W-:-:S05]  /*0cb0*/  IMAD.MOV.U32 R5, RZ, RZ, R23 ;  /* 0x000000ffff057224 */ /* 0x000fca00078e0017 */
[----:B------:R-:W2:Y:S08]  /*0cc0*/  LDC R10, c[0x0][0x630] ;  /* 0x00018c00ff0a7b82 */ /* 0x000eb00000000800 */
[----:B------:R-:W3:Y:S01]  /*0cd0*/  LDC.64 R16, c[0x0][0x620] ;  /* 0x00018800ff107b82 */ /* 0x000ee20000000a00 */
[----:B-1----:R-:W-:-:S04]  /*0ce0*/  ISETP.NE.U32.AND P0, PT, R14, RZ, PT ;  /* 0x000000ff0e00720c */ /* 0x002fc80003f05070 */
[----:B------:R-:W-:-:S13]  /*0cf0*/  ISETP.NE.AND.EX P0, PT, R15, RZ, PT, P0 ;  /* 0x000000ff0f00720c */ /* 0x000fda0003f05300 */
[----:B--23--:R-:W-:Y:S05]  /*0d00*/  @!P0 BRA `(.L_x_10) ;  /* 0x0000000000288947 */ /* 0x00cfea0003800000 */
[----:B------:R-:W1:Y:S02]  /*0d10*/  LDC R9, c[0x0][0x634] ;  /* 0x00018d00ff097b82 */ /* 0x000e640000000800 */
[----:B-1----:R-:W-:-:S05]  /*0d20*/  IADD3 R9, P0, R19, R9, RZ ;  /* 0x0000000913097210 */ /* 0x002fca0007f1e0ff */
[----:B------:R-:W-:-:S04]  /*0d30*/  IMAD.X R13, RZ, RZ, R23, P0 ;  /* 0x000000ffff0d7224 */ /* 0x000fc800000e0617 */
[----:B------:R-:W-:-:S04]  /*0d40*/  IMAD.WIDE.U32 R4, R13, R14, RZ ;  /* 0x0000000e0d047225 */ /* 0x000fc800078e00ff */
[----:B------:R-:W-:-:S04]  /*0d50*/  IMAD.WIDE.U32 R6, P0, R9, R15, R4 ;  /* 0x0000000f09067225 */ /* 0x000fc80007800004 */
[----:B------:R-:W-:-:S04]  /*0d60*/  IMAD.WIDE.U32 R4, R9, R14, RZ ;  /* 0x0000000e09047225 */ /* 0x000fc800078e00ff */
[----:B------:R-:W-:Y:S01]  /*0d70*/  IMAD.X R9, RZ, RZ, RZ, P0 ;  /* 0x000000ffff097224 */ /* 0x000fe200000e06ff */
[----:B------:R-:W-:Y:S01]  /*0d80*/  IADD3 RZ, P0, R5, R6, RZ ;  /* 0x0000000605ff7210 */ /* 0x000fe20007f1e0ff */
[----:B------:R-:W-:-:S04]  /*0d90*/  IMAD.MOV.U32 R8, RZ, RZ, R7 ;  /* 0x000000ffff087224 */ /* 0x000fc800078e0007 */
[----:B------:R-:W-:-:S08]  /*0da0*/  IMAD.WIDE.U32.X R4, R13, R15, R8, P0 ;  /* 0x0000000f0d047225 */ /* 0x000fd000000e0408 */
.L_x_10:
[----:B------:R-:W1:Y:S01]  /*0db0*/  LDC.64 R20, c[0x0][0x640] ;  /* 0x00019000ff147b82 */ /* 0x000e620000000a00 */
[-C--:B------:R-:W-:Y:S01]  /*0dc0*/  SHF.R.U64 R22, R4, R10.reuse, R5 ;  /* 0x0000000a04167219 */ /* 0x080fe20000001205 */
[----:B------:R-:W-:Y:S01]  /*0dd0*/  IMAD.MOV.U32 R4, RZ, RZ, R19 ;  /* 0x000000ffff047224 */ /* 0x000fe200078e0013 */
[----:B------:R-:W-:Y:S01]  /*0de0*/  SHF.R.U32.HI R3, RZ, R10, R5 ;  /* 0x0000000aff037219 */ /* 0x000fe20000011605 */
[----:B------:R-:W-:Y:S01]  /*0df0*/  IMAD.MOV.U32 R5, RZ, RZ, R23 ;  /* 0x000000ffff057224 */ /* 0x000fe200078e0017 */
[----:B------:R-:W-:Y:S01]  /*0e00*/  IADD3 R7, P0, RZ, -R22, RZ ;  /* 0x80000016ff077210 */ /* 0x000fe20007f1e0ff */
[----:B0-----:R-:W-:Y:S02]  /*0e10*/  IMAD R23, R11, R12, R2 ;  /* 0x0000000c0b177224 */ /* 0x001fe400078e0202 */
[----:B------:R-:W0:Y:S01]  /*0e20*/  LDC R8, c[0x0][0x618] ;  /* 0x00018600ff087b82 */ /* 0x000e220000000800 */
[----:B------:R-:W-:Y:S02]  /*0e30*/  IMAD.MOV.U32 R11, RZ, RZ, 0x1 ;  /* 0x00000001ff0b7424 */ /* 0x000fe400078e00ff */
[----:B------:R-:W-:-:S02]  /*0e40*/  IMAD.X R3, RZ, RZ, ~R3, P0 ;  /* 0x000000ffff037224 */ /* 0x000fc400000e0e03 */
[----:B------:R-:W-:-:S03]  /*0e50*/  IMAD.WIDE.U32 R4, R7, R16, R4 ;  /* 0x0000001007047225 */ /* 0x000fc600078e0004 */
[----:B------:R-:W2:Y:S01]  /*0e60*/  LDC R14, c[0x0][0x608] ;  /* 0x00018200ff0e7b82 */ /* 0x000ea20000000800 */
[----:B------:R-:W-:-:S04]  /*0e70*/  IMAD R6, R3, R16, RZ ;  /* 0x0000001003067224 */ /* 0x000fc800078e02ff */
[----:B------:R-:W-:-:S03]  /*0e80*/  IMAD R3, R7, R17, R6 ;  /* 0x0000001107037224 */ /* 0x000fc600078e0206 */
[----:B------:R-:W3:Y:S01]  /*0e90*/  LDC R18, c[0x0][0x658] ;  /* 0x00019600ff127b82 */ /* 0x000ee20000000800 */
[----:B------:R-:W-:Y:S01]  /*0ea0*/  IMAD.IADD R3, R5, 0x1, R3 ;  /* 0x0000000105037824 */ /* 0x000fe200078e0203 */
[----:B-1----:R-:W-:Y:S01]  /*0eb0*/  ISETP.NE.U32.AND P0, PT, R20, RZ, PT ;  /* 0x000000ff1400720c */ /* 0x002fe20003f05070 */
[----:B------:R-:W-:-:S03]  /*0ec0*/  IMAD.MOV.U32 R5, RZ, RZ, -0x1 ;  /* 0xffffffffff057424 */ /* 0x000fc600078e00ff */
[----:B------:R-:W-:Y:S02]  /*0ed0*/  ISETP.NE.AND.EX P0, PT, R21, RZ, PT, P0 ;  /* 0x000000ff1500720c */ /* 0x000fe40003f05300 */
[----:B------:R-:W1:Y:S01]  /*0ee0*/  LDC R13, c[0x0][0x600] ;  /* 0x00018000ff0d7b82 */ /* 0x000e620000000800 */
[-CC-:B0-----:R-:W-:Y:S02]  /*0ef0*/  SHF.R.U64 R10, R4, R8.reuse, R3.reuse ;  /* 0x00000008040a7219 */ /* 0x181fe40000001203 */
[----:B------:R-:W-:-:S05]  /*0f00*/  SHF.R.U32.HI R3, RZ, R8, R3 ;  /* 0x00000008ff037219 */ /* 0x000fca0000011603 */
[----:B------:R-:W0:Y:S01]  /*0f10*/  LDC R15, c[0x0][0x648] ;  /* 0x00019200ff0f7b82 */ /* 0x000e220000000800 */
[-CC-:B--2---:R-:W-:Y:S02]  /*0f20*/  SHF.R.U64 R19, R10, R14.reuse, R3.reuse ;  /* 0x0000000e0a137219 */ /* 0x184fe40000001203 */
[----:B------:R-:W-:-:S05]  /*0f30*/  SHF.R.U32.HI R3, RZ, R14, R3 ;  /* 0x0000000eff037219 */ /* 0x000fca0000011603 */
[----:B------:R-:W2:Y:S01]  /*0f40*/  LDC R17, c[0x0][0x638] ;  /* 0x00018e00ff117b82 */ /* 0x000ea20000000800 */
[-C--:B---3--:R-:W-:Y:S02]  /*0f50*/  SHF.L.U32 R2, R5, R18.reuse, RZ ;  /* 0x0000001205027219 */ /* 0x088fe400000006ff */
[--C-:B------:R-:W-:Y:S02]  /*0f60*/  SHF.R.U64 R12, R19, R18, R3.reuse ;  /* 0x00000012130c7219 */ /* 0x100fe40000001203 */
[----:B------:R-:W-:Y:S02]  /*0f70*/  LOP3.LUT R8, RZ, R2, RZ, 0x33, !PT ;  /* 0x00000002ff087212 */ /* 0x000fe400078e33ff */
[----:B------:R-:W-:Y:S01]  /*0f80*/  SHF.R.U32.HI R3, RZ, R18, R3 ;  /* 0x00000012ff037219 */ /* 0x000fe20000011603 */
[----:B------:R-:W3:Y:S01]  /*0f90*/  LDC R16, c[0x0][0x610] ;  /* 0x00018400ff107b82 */ /* 0x000ee20000000800 */
[----:B------:R-:W-:Y:S01]  /*0fa0*/  IMAD.MOV.U32 R2, RZ, RZ, R12 ;  /* 0x000000ffff027224 */ /* 0x000fe200078e000c */
[----:B------:R-:W-:Y:S06]  /*0fb0*/  @!P0 BRA `(.L_x_11) ;  /* 0x0000000000288947 */ /* 0x000fec0003800000 */
[----:B------:R-:W4:Y:S02]  /*0fc0*/  LDC R7, c[0x0][0x64c] ;  /* 0x00019300ff077b82 */ /* 0x000f240000000800 */
[----:B----4-:R-:W-:-:S05]  /*0fd0*/  IADD3 R7, P0, R12, R7, RZ ;  /* 0x000000070c077210 */ /* 0x010fca0007f1e0ff */
        /* <DEDUP_REMOVED lines=8> */
.L_x_11:
[----:B0-----:R-:W-:Y:S01]  /*1060*/  SHF.R.U64 R4, R2, R15, R3 ;  /* 0x0000000f02047219 */ /* 0x001fe20000001203 */
[----:B-1----:R-:W-:Y:S01]  /*1070*/  VIADD R5, R13, 0xffffffff ;  /* 0xffffffff0d057836 */ /* 0x002fe20000000000 */
[----:B------:R-:W-:Y:S02]  /*1080*/  SHF.L.U32 R2, R11, R18, RZ ;  /* 0x000000120b027219 */ /* 0x000fe400000006ff */
[----:B------:R-:W-:Y:S01]  /*1090*/  LOP3.LUT R3, R19, R8, RZ, 0xc0, !PT ;  /* 0x0000000813037212 */ /* 0x000fe200078ec0ff */
[----:B------:R-:W-:Y:S01]  /*10a0*/  IMAD.MOV R6, RZ, RZ, -R4 ;  /* 0x000000ffff067224 */ /* 0x000fe200078e0a04 */
[----:B------:R-:W-:Y:S02]  /*10b0*/  SEL R0, R0, R23, !P2 ;  /* 0x0000001700007207 */ /* 0x000fe40005000000 */
[----:B------:R-:W-:Y:S01]  /*10c0*/  LOP3.LUT R5, R10, R5, RZ, 0xc0, !PT ;  /* 0x000000050a057212 */ /* 0x000fe200078ec0ff */
[----:B------:R-:W-:Y:S01]  /*10d0*/  IMAD R3, R2, R4, R3 ;  /* 0x0000000402037224 */ /* 0x000fe200078e0203 */
[----:B------:R-:W-:Y:S01]  /*10e0*/  R2UR UR23, R22 ;  /* 0x00000000161772ca */ /* 0x000fe200000e0000 */
[----:B--2---:R-:W-:-:S02]  /*10f0*/  IMAD R2, R6, R17, R12 ;  /* 0x0000001106027224 */ /* 0x004fc400078e020c */
[----:B---3--:R-:W-:Y:S02]  /*1100*/  IMAD R0, R3, R16, R0 ;  /* 0x0000001003007224 */ /* 0x008fe400078e0200 */
[----:B------:R-:W-:Y:S02]  /*1110*/  IMAD R3, R2, R13, R5 ;  /* 0x0000000d02037224 */ /* 0x000fe400078e0205 */
[----:B------:R-:W-:-:S03]  /*1120*/  IMAD.MOV.U32 R4, RZ, RZ, 0x1 ;  /* 0x00000001ff047424 */ /* 0x000fc600078e00ff */
[----:B------:R-:W-:Y:S02]  /*1130*/  SEL R2, R3, R0, !P2 ;  /* 0x0000000003027207 */ /* 0x000fe40005000000 */
[----:B------:R-:W-:-:S03]  /*1140*/  SEL R0, R0, R3, !P2 ;  /* 0x0000000300007207 */ /* 0x000fc60005000000 */
[----:B------:R1:W-:Y:S04]  /*1150*/  STL [R1+0x88], R2 ;  /* 0x0000880201007387 */ /* 0x0003e80000100800 */
[----:B------:R1:W-:Y:S02]  /*1160*/  STL [R1+0x8c], R0 ;  /* 0x00008c0001007387 */ /* 0x0003e40000100800 */
.L_x_9:
[----:B------:R-:W-:-:S08]  /*1170*/  NOP ;  /* 0x0000000000007918 */ /* 0x000fd00000000000 */
[----:B------:R-:W2:Y:S02]  /*1180*/  USETMAXREG.TRY_ALLOC.CTAPOOL UP0, 0xe8 ;  /* 0x000000e8000079c8 */ /* 0x000ea40008000600 */
[----:B--2---:R-:W-:-:S13]  /*1190*/  PLOP3.LUT P0, PT, PT, PT, UP0, 0x80, 0x0 ;  /* 0x000000000000781c */ /* 0x004fda0003f0f008 */
[----:B------:R-:W-:Y:S05]  /*11a0*/  @!P0 BRA `(.L_x_9) ;  /* 0xfffffffc00f08947 */ /* 0x000fea000383ffff */
[----:B------:R-:W-:Y:S01]  /*11b0*/  ULDC.64 UR4, c[0x0][0x598] ;  /* 0x0001660000047ab9 */ /* 0x000fe20000000a00 */
[----:B------:R-:W-:Y:S01]  /*11c0*/  ULDC.64 UR18, c[0x0][0x208] ;  /* 0x0000820000127ab9 */ /* 0x000fe20000000a00 */
[----:B------:R-:W-:-:S04]  /*11d0*/  ISETP.NE.U32.AND P0, PT, RZ, UR4, PT ;  /* 0x00000004ff007c0c */ /* 0x000fc8000bf05070 */
[----:B------:R-:W-:-:S13]  /*11e0*/  ISETP.NE.AND.EX P0, PT, RZ, UR5, PT, P0 ;  /* 0x00000005ff007c0c */ /* 0x000fda000bf05300 */
[----:B------:R-:W-:Y:S05]  /*11f0*/  @!P0 BRA `(.L_x_12) ;  /* 0x0000000000208947 */ /* 0x000fea0003800000 */
[----:B-1----:R-:W1:Y:S02]  /*1200*/  LDC.64 R2, c[0x0][0x598] ;  /* 0x00016600ff027b82 */ /* 0x002e640000000a00 */
[----:B-1----:R-:W2:Y:S02]  /*1210*/  LDG.E.64 R2, desc[UR18][R2.64] ;  /* 0x0000001202027981 */ /* 0x002ea4000c1e1b00 */
[----:B--2---:R-:W-:-:S04]  /*1220*/  ISETP.NE.U32.AND P0, PT, R2, RZ, PT ;  /* 0x000000ff0200720c */ /* 0x004fc80003f05070 */
[----:B------:R-:W-:-:S13]  /*1230*/  ISETP.NE.AND.EX P0, PT, R3, RZ, PT, P0 ;  /* 0x000000ff0300720c */ /* 0x000fda0003f05300 */
[----:B------:R-:W-:Y:S05]  /*1240*/  @!P0 BRA `(.L_x_12) ;  /* 0x00000000000c8947 */ /* 0x000fea0003800000 */
[----:B------:R-:W2:Y:S02]  /*1250*/  LD.E R2, desc[UR18][R2.64] ;  /* 0x0000001202027980 */ /* 0x000ea4000c101900 */
[----:B--2---:R-:W-:Y:S01]  /*1260*/  R2UR UR20, R2 ;  /* 0x00000000021472ca */ /* 0x004fe200000e0000 */
[----:B------:R-:W-:-:S14]  /*1270*/  BRA `(.L_x_13) ;  /* 0x0000000000247947 */ /* 0x000fdc0003800000 */
.L_x_12:
[----:B------:R-:W-:Y:S02]  /*1280*/  ULDC.64 UR4, c[0x0][0x588] ;  /* 0x0001620000047ab9 */ /* 0x000fe40000000a00 */
[----:B------:R-:W-:-:S04]  /*1290*/  ISETP.NE.U32.AND P0, PT, RZ, UR4, PT ;  /* 0x00000004ff007c0c */ /* 0x000fc8000bf05070 */
[----:B------:R-:W-:-:S13]  /*12a0*/  ISETP.NE.AND.EX P0, PT, RZ, UR5, PT, P0 ;  /* 0x00000005ff007c0c */ /* 0x000fda000bf05300 */
[----:B------:R-:W-:Y:S05]  /*12b0*/  @!P0 BRA `(.L_x_14) ;  /* 0x0000000000108947 */ /* 0x000fea0003800000 */
[----:B-1----:R-:W1:Y:S02]  /*12c0*/  LDC.64 R2, c[0x0][0x588] ;  /* 0x00016200ff027b82 */ /* 0x002e640000000a00 */
[----:B-1----:R-:W2:Y:S02]  /*12d0*/  LDG.E R2, desc[UR18][R2.64] ;  /* 0x0000001202027981 */ /* 0x002ea4000c1e1900 */
[----:B--2---:R-:W-:Y:S01]  /*12e0*/  R2UR UR20, R2 ;  /* 0x00000000021472ca */ /* 0x004fe200000e0000 */
[----:B------:R-:W-:-:S14]  /*12f0*/  BRA `(.L_x_13) ;  /* 0x0000000000047947 */ /* 0x000fdc0003800000 */
.L_x_14:
[----:B------:R-:W-:-:S05]  /*1300*/  ULDC UR20, c[0x0][0x580] ;  /* 0x0001600000147ab9 */ /* 0x000fca0000000800 */
.L_x_13:
[----:B------:R-:W-:Y:S02]  /*1310*/  ULDC.64 UR4, c[0x0][0x5a0] ;  /* 0x0001680000047ab9 */ /* 0x000fe40000000a00 */
        /* <DEDUP_REMOVED lines=11> */
.L_x_15:
        /* <DEDUP_REMOVED lines=8> */
.L_x_17:
[----:B------:R-:W-:-:S05]  /*1450*/  ULDC UR21, c[0x0][0x584] ;  /* 0x0001610000157ab9 */ /* 0x000fca0000000800 */
.L_x_16:
[----:B------:R-:W-:-:S13]  /*1460*/  LOP3.LUT P0, RZ, R4, 0xff, RZ, 0xc0, !PT ;  /* 0x000000ff04ff7812 */ /* 0x000fda000780c0ff */
[----:B------:R-:W-:Y:S05]  /*1470*/  @!P0 EXIT ;  /* 0x000000000000894d */ /* 0x000fea0003800000 */
[----:B------:R-:W-:Y:S01]  /*1480*/  ULDC UR4, c[0x0][0x28c] ;  /* 0x0000a30000047ab9 */ /* 0x000fe20000000800 */
[----:B------:R-:W-:Y:S02]  /*1490*/  ULOP3.LUT UR22, UR13, 0x1, URZ, 0xfc, !UPT ;  /* 0x000000010d167892 */ /* 0x000fe4000f8efc3f */
[----:B------:R-:W-:-:S04]  /*14a0*/  UIADD3 UR4, UR4, 0x1f, URZ ;  /* 0x0000001f04047890 */ /* 0x000fc8000fffe03f */
[----:B------:R-:W-:-:S04]  /*14b0*/  USHF.R.S32.HI UR5, URZ, 0x1f, UR4 ;  /* 0x0000001f3f057899 */ /* 0x000fc80008011404 */
[----:B------:R-:W-:-:S03]  /*14c0*/  ULEA.HI UR5, UR5, UR4, URZ, 0x5 ;  /* 0x0000000405057291 */ /* 0x000fc6000f8f283f */
[----:B------:R-:W-:Y:S01]  /*14d0*/  UMOV UR4, URZ ;  /* 0x0000003f00047c82 */ /* 0x000fe20008000000 */
[----:B------:R-:W-:-:S03]  /*14e0*/  USHF.R.S32.HI UR12, URZ, 0x5, UR5 ;  /* 0x000000053f0c7899 */ /* 0x000fc60008011405 */
[----:B------:R-:W-:-:S09]  /*14f0*/  UMOV UR5, URZ ;  /* 0x0000003f00057c82 */ /* 0x000fd20008000000 */
.L_x_300:
[----:B-1----:R-:W1:Y:S01]  /*1500*/  S2R R0, SR_TID.X ;  /* 0x0000000000007919 */ /* 0x002e620000002100 */
[----:B--2---:R-:W2:Y:S01]  /*1510*/  S2UR UR11, SR_CgaCtaId ;  /* 0x00000000000b79c3 */ /* 0x004ea20000008800 */
[----:B------:R-:W-:Y:S01]  /*1520*/  UMOV UR14, 0x400 ;  /* 0x00000400000e7882 */ /* 0x000fe20000000000 */
[----:B------:R-:W-:Y:S01]  /*1530*/  UMOV UR6, URZ ;  /* 0x0000003f00067c82 */ /* 0x000fe20008000000 */
[----:B------:R-:W-:Y:S01]  /*1540*/  STL [R1+0x74], RZ ;  /* 0x000074ff01007387 */ /* 0x000fe20000100800 */
[----:B------:R-:W-:Y:S01]  /*1550*/  UMOV UR7, URZ ;  /* 0x0000003f00077c82 */ /* 0x000fe20008000000 */
[----:B------:R-:W-:Y:S01]  /*1560*/  UMOV UR8, URZ ;  /* 0x0000003f00087c82 */ /* 0x000fe20008000000 */
[----:B------:R-:W-:Y:S01]  /*1570*/  UMOV UR16, UR5 ;  /* 0x0000000500107c82 */ /* 0x000fe20008000000 */
[----:B------:R-:W-:Y:S01]  /*1580*/  STL [R1+0x70], RZ ;  /* 0x000070ff01007387 */ /* 0x000fe20000100800 */
[----:B---3--:R-:W3:Y:S01]  /*1590*/  LDC R2, c[0x0][0x28c] ;  /* 0x0000a300ff027b82 */ /* 0x008ee20000000800 */
[----:B------:R-:W-:-:S02]  /*15a0*/  CS2R R4, SRZ ;  /* 0x0000000000047805 */ /* 0x000fc4000001ff00 */
[----:B------:R-:W-:Y:S01]  /*15b0*/  CS2R R6, SRZ ;  /* 0x0000000000067805 */ /* 0x000fe2000001ff00 */
[----:B------:R-:W-:Y:S01]  /*15c0*/  STL [R1+0x6c], RZ ;  /* 0x00006cff01007387 */ /* 0x000fe20000100800 */
[----:B------:R-:W-:Y:S02]  /*15d0*/  CS2R R8, SRZ ;  /* 0x0000000000087805 */ /* 0x000fe4000001ff00 */
[----:B------:R-:W-:Y:S02]  /*15e0*/  CS2R R10, SRZ ;  /* 0x00000000000a7805 */ /* 0x000fe4000001ff00 */
[----:B------:R-:W-:Y:S01]  /*15f0*/  CS2R R12, SRZ ;  /* 0x00000000000c7805 */ /* 0x000fe2000001ff00 */
[----:B------:R-:W-:Y:S01]  /*1600*/  STL [R1+0x68], RZ ;  /* 0x000068ff01007387 */ /* 0x000fe20000100800 */
[----:B------:R-:W-:Y:S02]  /*1610*/  CS2R R14, SRZ ;  /* 0x00000000000e7805 */ /* 0x000fe4000001ff00 */
[----:B------:R-:W-:-:S02]  /*1620*/  CS2R R16, SRZ ;  /* 0x0000000000107805 */ /* 0x000fc4000001ff00 */
[----:B0-----:R-:W-:Y:S01]  /*1630*/  CS2R R18, SRZ ;  /* 0x0000000000127805 */ /* 0x001fe2000001ff00 */
[----:B------:R-:W-:Y:S01]  /*1640*/  STL [R1+0x64], RZ ;  /* 0x000064ff01007387 */ /* 0x000fe20000100800 */
[----:B------:R-:W-:Y:S02]  /*1650*/  CS2R R20, SRZ ;  /* 0x0000000000147805 */ /* 0x000fe4000001ff00 */
[----:B------:R-:W-:Y:S02]  /*1660*/  CS2R R22, SRZ ;  /* 0x0000000000167805 */ /* 0x000fe4000001ff00 */
[----:B------:R-:W-:Y:S01]  /*1670*/  CS2R R152, SRZ ;  /* 0x0000000000987805 */ /* 0x000fe2000001ff00 */
[----:B------:R-:W-:Y:S01]  /*1680*/  STL [R1+0x60], RZ ;  /* 0x000060ff01007387 */ /* 0x000fe20000100800 */
[----:B--2---:R-:W-:Y:S01]  /*1690*/  ULEA UR14, UR11, UR14, 0x18 ;  /* 0x0000000e0b0e7291 */ /* 0x004fe2000f8ec03f */
[----:B------:R-:W-:Y:S02]  /*16a0*/  CS2R R154, SRZ ;  /* 0x00000000009a7805 */ /* 0x000fe4000001ff00 */
[----:B------:R-:W-:Y:S01]  /*16b0*/  CS2R R156, SRZ ;  /* 0x00000000009c7805 */ /* 0x000fe2000001ff00 */
[----:B------:R-:W-:Y:S01]  /*16c0*/  STL [R1+0x5c], RZ ;  /* 0x00005cff01007387 */ /* 0x000fe20000100800 */
[----:B------:R-:W-:-:S02]  /*16d0*/  CS2R R158, SRZ ;  /* 0x00000000009e7805 */ /* 0x000fc4000001ff00 */
[----:B------:R-:W-:Y:S02]  /*16e0*/  CS2R R160, SRZ ;  /* 0x0000000000a07805 */ /* 0x000fe4000001ff00 */
[----:B------:R-:W-:Y:S02]  /*16f0*/  CS2R R162, SRZ ;  /* 0x0000000000a27805 */ /* 0x000fe4000001ff00 */
[----:B-1----:R-:W-:Y:S01]  /*1700*/  LOP3.LUT R0, R0, 0x80, RZ, 0xc0, !PT ;  /* 0x0000008000007812 */ /* 0x002fe200078ec0ff */
[----:B------:R-:W-:Y:S01]  /*1710*/  STL [R1+0x58], RZ ;  /* 0x000058ff01007387 */ /* 0x000fe20000100800 */
[----:B---3--:R-:W-:Y:S02]  /*1720*/  ISETP.GE.AND P0, PT, R2, 0x1, PT ;  /* 0x000000010200780c */ /* 0x008fe40003f06270 */
[----:B------:R-:W-:Y:S02]  /*1730*/  CS2R R2, SRZ ;  /* 0x0000000000027805 */ /* 0x000fe4000001ff00 */
[----:B------:R-:W-:Y:S01]  /*1740*/  SHF.R.U32.HI R0, RZ, 0x7, R0 ;  /* 0x00000007ff007819 */ /* 0x000fe20000011600 */
[----:B------:R-:W-:Y:S01]  /*1750*/  STL [R1+0x54], RZ ;  /* 0x000054ff01007387 */ /* 0x000fe20000100800 */
[----:B------:R-:W-:-:S02]  /*1760*/  CS2R R164, SRZ ;  /* 0x0000000000a47805 */ /* 0x000fc4000001ff00 */
[----:B------:R-:W-:Y:S02]  /*1770*/  CS2R R166, SRZ ;  /* 0x0000000000a67805 */ /* 0x000fe4000001ff00 */
[----:B------:R-:W-:Y:S01]  /*1780*/  CS2R R168, SRZ ;  /* 0x0000000000a87805 */ /* 0x000fe2000001ff00 */
[----:B------:R-:W-:Y:S01]  /*1790*/  STL [R1+0x50], RZ ;  /* 0x000050ff01007387 */ /* 0x000fe20000100800 */
[----:B------:R-:W-:Y:S02]  /*17a0*/  CS2R R170, SRZ ;  /* 0x0000000000aa7805 */ /* 0x000fe4000001ff00 */
[----:B------:R-:W-:Y:S02]  /*17b0*/  CS2R R172, SRZ ;  /* 0x0000000000ac7805 */ /* 0x000fe4000001ff00 */
[----:B------:R-:W-:Y:S01]  /*17c0*/  CS2R R174, SRZ ;  /* 0x0000000000ae7805 */ /* 0x000fe2000001ff00 */
[----:B------:R-:W0:Y:S01]  /*17d0*/  SHFL.IDX PT, R0, R0, RZ, 0x1f ;  /* 0x00001fff00007589 */ /* 0x000e2200000e0000 */
[----:B------:R-:W-:-:S02]  /*17e0*/  CS2R R176, SRZ ;  /* 0x0000000000b07805 */ /* 0x000fc4000001ff00 */
[----:B------:R-:W-:Y:S02]  /*17f0*/  CS2R R178, SRZ ;  /* 0x0000000000b27805 */ /* 0x000fe4000001ff00 */
[----:B------:R-:W-:Y:S01]  /*1800*/  CS2R R180, SRZ ;  /* 0x0000000000b47805 */ /* 0x000fe2000001ff00 */
[----:B------:R1:W-:Y:S01]  /*1810*/  STL [R1+0x4c], RZ ;  /* 0x00004cff01007387 */ /* 0x0003e20000100800 */
[----:B------:R-:W-:Y:S02]  /*1820*/  CS2R R182, SRZ ;  /* 0x0000000000b67805 */ /* 0x000fe4000001ff00 */
[----:B------:R-:W-:Y:S02]  /*1830*/  CS2R R184, SRZ ;  /* 0x0000000000b87805 */ /* 0x000fe4000001ff00 */
[----:B------:R-:W-:Y:S01]  /*1840*/  CS2R R186, SRZ ;  /* 0x0000000000ba7805 */ /* 0x000fe2000001ff00 */
[----:B------:R1:W-:Y:S01]  /*1850*/  STL [R1+0x48], RZ ;  /* 0x000048ff01007387 */ /* 0x0003e20000100800 */
        /* <DEDUP_REMOVED lines=14> */
[----:B------:R-:W-:Y:S02]  /*1940*/  CS2R R210, SRZ ;  /* 0x0000000000d27805 */ /* 0x000fe4000001ff00 */
[----:B0-----:R-:W-:Y:S01]  /*1950*/  R2UR UR9, R0 ;  /* 0x00000000000972ca */ /* 0x001fe200000e0000 */
[----:B------:R1:W-:Y:S01]  /*1960*/  STL [R1+0x38], RZ ;  /* 0x000038ff01007387 */ /* 0x0003e20000100800 */
[----:B------:R-:W-:Y:S01]  /*1970*/  IMAD.MOV.U32 R0, RZ, RZ, RZ ;  /* 0x000000ffff007224 */ /* 0x000fe200078e00ff */
[----:B------:R-:W-:-:S02]  /*1980*/  CS2R R212, SRZ ;  /* 0x0000000000d47805 */ /* 0x000fc4000001ff00 */
[----:B------:R-:W-:Y:S01]  /*1990*/  CS2R R214, SRZ ;  /* 0x0000000000d67805 */ /* 0x000fe2000001ff00 */
[----:B------:R1:W-:Y:S01]  /*19a0*/  STL [R1+0x34], RZ ;  /* 0x000034ff01007387 */ /* 0x0003e20000100800 */
[----:B------:R-:W-:Y:S02]  /*19b0*/  CS2R R216, SRZ ;  /* 0x0000000000d87805 */ /* 0x000fe4000001ff00 */
[----:B------:R-:W-:Y:S02]  /*19c0*/  CS2R R218, SRZ ;  /* 0x0000000000da7805 */ /* 0x000fe4000001ff00 */
[----:B------:R-:W-:Y:S01]  /*19d0*/  CS2R R220, SRZ ;  /* 0x0000000000dc7805 */ /* 0x000fe2000001ff00 */
[----:B------:R1:W-:Y:S01]  /*19e0*/  STL [R1+0x30], RZ ;  /* 0x000030ff01007387 */ /* 0x0003e20000100800 */
[----:B------:R-:W-:Y:S02]  /*19f0*/  CS2R R222, SRZ ;  /* 0x0000000000de7805 */ /* 0x000fe4000001ff00 */
[----:B------:R-:W-:Y:S01]  /*1a00*/  CS2R R224, SRZ ;  /* 0x0000000000e07805 */ /* 0x000fe2000001ff00 */
[----:B------:R-:W-:Y:S01]  /*1a10*/  IMAD.MOV.U32 R226, RZ, RZ, RZ ;  /* 0x000000ffffe27224 */ /* 0x000fe200078e00ff */
[----:B------:R1:W-:Y:S01]  /*1a20*/  STL [R1+0x2c], RZ ;  /* 0x00002cff01007387 */ /* 0x0003e20000100800 */
[----:B------:R-:W-:Y:S01]  /*1a30*/  ULEA.HI UR10, UR9, UR9, URZ, 0x1 ;  /* 0x00000009090a7291 */ /* 0x000fe2000f8f083f */
[----:B------:R-:W-:Y:S01]  /*1a40*/  IMAD.U32 R227, RZ, RZ, UR4 ;  /* 0x00000004ffe37e24 */ /* 0x000fe2000f8e00ff */
[----:B------:R-:W-:Y:S01]  /*1a50*/  CS2R R24, SRZ ;  /* 0x0000000000187805 */ /* 0x000fe2000001ff00 */
[----:B------:R1:W-:Y:S01]  /*1a60*/  STL [R1+0x28], RZ ;  /* 0x000028ff01007387 */ /* 0x0003e20000100800 */
[----:B------:R-:W-:Y:S01]  /*1a70*/  ULOP3.LUT UR10, UR10, 0x1ffffe, URZ, 0xc0, !UPT ;  /* 0x001ffffe0a0a7892 */ /* 0x000fe2000f8ec03f */
[----:B------:R-:W-:-:S02]  /*1a80*/  CS2R R26, SRZ ;  /* 0x00000000001a7805 */ /* 0x000fc4000001ff00 */
[----:B------:R-:W-:Y:S01]  /*1a90*/  CS2R R28, SRZ ;  /* 0x00000000001c7805 */ /* 0x000fe2000001ff00 */
[----:B------:R1:W-:Y:S01]  /*1aa0*/  STL [R1+0x24], RZ ;  /* 0x000024ff01007387 */ /* 0x0003e20000100800 */
[----:B------:R-:W-:Y:S01]  /*1ab0*/  UIADD3 UR10, UR9, -UR10, URZ ;  /* 0x8000000a090a7290 */ /* 0x000fe2000fffe03f */
[----:B----4-:R-:W-:Y:S02]  /*1ac0*/  CS2R R30, SRZ ;  /* 0x00000000001e7805 */ /* 0x010fe4000001ff00 */
[----:B------:R-:W-:Y:S01]  /*1ad0*/  CS2R R32, SRZ ;  /* 0x0000000000207805 */ /* 0x000fe2000001ff00 */
[----:B------:R1:W-:Y:S01]  /*1ae0*/  STL [R1+0x20], RZ ;  /* 0x000020ff01007387 */ /* 0x0003e20000100800 */
[----:B------:R-:W-:Y:S01]  /*1af0*/  ULEA UR10, UR10, UR14, 0xb ;  /* 0x0000000e0a0a7291 */ /* 0x000fe2000f8e583f */
[----:B------:R-:W-:Y:S02]  /*1b00*/  CS2R R34, SRZ ;  /* 0x0000000000227805 */ /* 0x000fe4000001ff00 */
[----:B------:R-:W-:Y:S01]  /*1b10*/  CS2R R36, SRZ ;  /* 0x0000000000247805 */ /* 0x000fe2000001ff00 */
[----:B------:R1:W-:Y:S01]  /*1b20*/  STL [R1+0x1c], RZ ;  /* 0x00001cff01007387 */ /* 0x0003e20000100800 */
[----:B------:R-:W-:Y:S01]  /*1b30*/  UIADD3 UR10, UR10, 0x200, URZ ;  /* 0x000002000a0a7890 */ /* 0x000fe2000fffe03f */
[----:B------:R-:W-:-:S02]  /*1b40*/  CS2R R38, SRZ ;  /* 0x0000000000267805 */ /* 0x000fc4000001ff00 */
[----:B------:R-:W-:Y:S01]  /*1b50*/  CS2R R40, SRZ ;  /* 0x0000000000287805 */ /* 0x000fe2000001ff00 */
[----:B------:R1:W-:Y:S01]  /*1b60*/  STL [R1+0x18], RZ ;  /* 0x000018ff01007387 */ /* 0x0003e20000100800 */
[----:B------:R-:W-:Y:S01]  /*1b70*/  USHF.R.U32.HI UR10, URZ, 0x4, UR10 ;  /* 0x000000043f0a7899 */ /* 0x000fe2000801160a */
[----:B------:R-:W-:Y:S02]  /*1b80*/  CS2R R42, SRZ ;  /* 0x00000000002a7805 */ /* 0x000fe4000001ff00 */
[----:B------:R-:W-:Y:S01]  /*1b90*/  CS2R R44, SRZ ;  /* 0x00000000002c7805 */ /* 0x000fe2000001ff00 */
[----:B------:R1:W-:Y:S01]  /*1ba0*/  STL [R1+0x14], RZ ;  /* 0x000014ff01007387 */ /* 0x0003e20000100800 */
[----:B------:R-:W-:Y:S01]  /*1bb0*/  ULOP3.LUT UR15, UR10, 0x3fff, URZ, 0xc0, !UPT ;  /* 0x00003fff0a0f7892 */ /* 0x000fe2000f8ec03f */
        /* <DEDUP_REMOVED lines=18> */
[----:B------:R1:W-:Y:S01]  /*1ce0*/  STL [R1], RZ ;  /* 0x000000ff01007387 */ /* 0x0003e20000100800 */
[----:B------:R-:W-:-:S02]  /*1cf0*/  CS2R R74, SRZ ;  /* 0x00000000004a7805 */ /* 0x000fc4000001ff00 */
[----:B------:R-:W-:Y:S02]  /*1d00*/  CS2R R76, SRZ ;  /* 0x00000000004c7805 */ /* 0x000fe4000001ff00 */
[----:B------:R-:W-:Y:S02]  /*1d10*/  CS2R R78, SRZ ;  /* 0x00000000004e7805 */ /* 0x000fe4000001ff00 */
[----:B------:R-:W-:Y:S02]  /*1d20*/  CS2R R80, SRZ ;  /* 0x0000000000507805 */ /* 0x000fe4000001ff00 */
[----:B------:R-:W-:Y:S02]  /*1d30*/  CS2R R82, SRZ ;  /* 0x0000000000527805 */ /* 0x000fe4000001ff00 */
[----:B------:R-:W-:Y:S02]  /*1d40*/  CS2R R84, SRZ ;  /* 0x0000000000547805 */ /* 0x000fe4000001ff00 */
        /* <DEDUP_REMOVED lines=32> */
[----:B------:R-:W-:Y:S01]  /*1f50*/  CS2R R150, SRZ ;  /* 0x0000000000967805 */ /* 0x000fe2000001ff00 */
[----:B-1----:R-:W-:Y:S06]  /*1f60*/  @!P0 BRA `(.L_x_18) ;  /* 0x0000001000548947 */ /* 0x002fec0003800000 */
[----:B------:R-:W-:-:S06]  /*1f70*/  UISETP.NE.AND UP0, UPT, UR22, 0x3, UPT ;  /* 0x000000031600788c */ /* 0x000fcc000bf05270 */
[----:B------:R-:W-:-:S13]  /*1f80*/  PLOP3.LUT P1, PT, PT, PT, UP0, 0x80, 0x0 ;  /* 0x000000000000781c */ /* 0x000fda0003f2f008 */
[----:B------:R-:W-:Y:S05]  /*1f90*/  @!P1 BRA `(.L_x_19) ;  /* 0x0000000000049947 */ /* 0x000fea0003800000 */
[----:B------:R-:W-:Y:S01]  /*1fa0*/  BPT.TRAP 0x1 ;  /* 0x000000040000795c */ /* 0x000fe20000300000 */
.L_x_19:
[----:B------:R-:W-:Y:S01]  /*1fb0*/  ULEA UR6, UR5, UR14, 0x3 ;  /* 0x0000000e05067291 */ /* 0x000fe2000f8e183f */
[----:B------:R-:W-:-:S05]  /*1fc0*/  IMAD.U32 R0, RZ, RZ, UR4 ;  /* 0x00000004ff007e24 */ /* 0x000fca000f8e00ff */
[----:B------:R-:W-:-:S04]  /*1fd0*/  SHF.L.U32 R0, R0, 0x1f, RZ ;  /* 0x0000001f00007819 */ /* 0x000fc800000006ff */
[----:B------:R0:W1:Y:S01]  /*1fe0*/  SYNCS.PHASECHK.TRANS64.TRYWAIT P0, [UR6], R0 ;  /* 0x00000000ff0075a7 */ /* 0x0000620008000146 */
[----:B------:R-:W-:Y:S05]  /*1ff0*/  @!P1 BRA `(.L_x_20) ;  /* 0x0000000000049947 */ /* 0x000fea0003800000 */
[----:B------:R-:W-:Y:S01]  /*2000*/  BPT.TRAP 0x1 ;  /* 0x000000040000795c */ /* 0x000fe20000300000 */
.L_x_20:
[----:B-1----:R-:W-:Y:S05]  /*2010*/  @P0 BRA `(.L_x_21) ;  /* 0x0000000000080947 */ /* 0x002fea0003800000 */
[----:B------:R-:W1:Y:S02]  /*2020*/  SYNCS.PHASECHK.TRANS64.TRYWAIT P0, [UR6], R0 ;  /* 0x00000000ff0075a7 */ /* 0x000e640008000146 */
[----:B-1----:R-:W-:Y:S05]  /*2030*/  @!P0 BRA `(.L_x_22) ;  /* 0x000000ec003c8947 */ /* 0x002fea0003800000 */
.L_x_21:
[----:B------:R2:W-:Y:S01]  /*2040*/  STL [R1+0x74], RZ ;  /* 0x000074ff01007387 */ /* 0x0005e20000100800 */
[----:B------:R-:W-:Y:S01]  /*2050*/  UIADD3 UR6, UR14, 0x12200, URZ ;  /* 0x000122000e067890 */ /* 0x000fe2000fffe03f */
[----:B------:R-:W-:Y:S01]  /*2060*/  WARPGROUP.ARRIVE ;  /* 0x00000000000079c5 */ /* 0x000fe20000000000 */
[----:B------:R-:W-:Y:S01]  /*2070*/  ULDC UR7, c[0x0][0x50c] ;  /* 0x0001430000077ab9 */ /* 0x000fe20000000800 */
[----:B------:R2:W-:Y:S01]  /*2080*/  STL [R1+0x70], RZ ;  /* 0x000070ff01007387 */ /* 0x0005e20000100800 */
[----:B------:R-:W-:Y:S01]  /*2090*/  UISETP.NE.AND UP0, UPT, UR7, 0x1, UPT ;  /* 0x000000010700788c */ /* 0x000fe2000bf05270 */
[----:B01----:R-:W-:Y:S01]  /*20a0*/  IMAD.MOV.U32 R0, RZ, RZ, RZ ;  /* 0x000000ffff007224 */ /* 0x003fe200078e00ff */
[----:B------:R-:W-:Y:S01]  /*20b0*/  USHF.R.U32.HI UR6, URZ, 0x4, UR6 ;  /* 0x000000043f067899 */ /* 0x000fe20008011606 */
[----:B------:R2:W-:Y:S01]  /*20c0*/  STL [R1+0x6c], RZ ;  /* 0x00006cff01007387 */ /* 0x0005e20000100800 */
[----:B------:R-:W-:Y:S01]  /*20d0*/  USEL UR7, URZ, 0x1, UP0 ;  /* 0x000000013f077887 */ /* 0x000fe20008000000 */
[----:B------:R-:W-:Y:S01]  /*20e0*/  CS2R R2, SRZ ;  /* 0x0000000000027805 */ /* 0x000fe2000001ff00 */
[----:B------:R-:W-:Y:S01]  /*20f0*/  ULOP3.LUT UR6, UR6, 0x3fff, URZ, 0xc0, !UPT ;  /* 0x00003fff06067892 */ /* 0x000fe2000f8ec03f */
[----:B------:R2:W-:Y:S01]  /*2100*/  STL [R1+0x68], RZ ;  /* 0x000068ff01007387 */ /* 0x0005e20000100800 */
[----:B------:R-:W-:Y:S01]  /*2110*/  ULOP3.LUT UR8, UR15, 0x10000, URZ, 0xfc, !UPT ;  /* 0x000100000f087892 */ /* 0x000fe2000f8efc3f */
[----:B------:R-:W-:Y:S01]  /*2120*/  CS2R R4, SRZ ;  /* 0x0000000000047805 */ /* 0x000fe2000001ff00 */
[----:B------:R-:W-:Y:S01]  /*2130*/  ULOP3.LUT UR6, UR6, 0x10000, URZ, 0xfc, !UPT ;  /* 0x0001000006067892 */ /* 0x000fe2000f8efc3f */
[----:B------:R2:W-:Y:S01]  /*2140*/  STL [R1+0x64], RZ ;  /* 0x000064ff01007387 */ /* 0x0005e20000100800 */
[----:B------:R-:W-:Y:S01]  /*2150*/  ISETP.NE.AND P0, PT, RZ, UR7, PT ;  /* 0x00000007ff007c0c */ /* 0x000fe2000bf05270 */
[----:B------:R-:W-:Y:S01]  /*2160*/  ULEA UR8, UR5, UR8, 0x8 ;  /* 0x0000000805087291 */ /* 0x000fe2000f8e403f */
[----:B------:R-:W-:Y:S01]  /*2170*/  CS2R R6, SRZ ;  /* 0x0000000000067805 */ /* 0x000fe2000001ff00 */
[----:B------:R2:W-:Y:S01]  /*2180*/  STL [R1+0x60], RZ ;  /* 0x000060ff01007387 */ /* 0x0005e20000100800 */
[----:B------:R-:W-:Y:S01]  /*2190*/  ULEA UR10, UR5, UR6, 0x9 ;  /* 0x00000006050a7291 */ /* 0x000fe2000f8e483f */
[----:B------:R-:W-:Y:S01]  /*21a0*/  CS2R R8, SRZ ;  /* 0x0000000000087805 */ /* 0x000fe2000001ff00 */
[----:B------:R-:W-:Y:S01]  /*21b0*/  UMOV UR9, 0xc0000010 ;  /* 0xc000001000097882 */ /* 0x000fe20000000000 */
[----:B------:R2:W-:Y:S01]  /*21c0*/  STL [R1+0x5c], RZ ;  /* 0x00005cff01007387 */ /* 0x0005e20000100800 */
[----:B------:R-:W-:Y:S01]  /*21d0*/  UMOV UR11, 0xc0000010 ;  /* 0xc0000010000b7882 */ /* 0x000fe20000000000 */
[----:B------:R-:W-:Y:S01]  /*21e0*/  UMOV UR6, 0x1 ;  /* 0x0000000100067882 */ /* 0x000fe20000000000 */
[----:B------:R-:W-:Y:S01]  /*21f0*/  CS2R R10, SRZ ;  /* 0x00000000000a7805 */ /* 0x000fe2000001ff00 */
[----:B------:R2:W-:Y:S01]  /*2200*/  STL [R1+0x58], RZ ;  /* 0x000058ff01007387 */ /* 0x0005e20000100800 */
[----:B------:R-:W-:Y:S01]  /*2210*/  CS2R R12, SRZ ;  /* 0x00000000000c7805 */ /* 0x000fe2000001ff00 */
[----:B------:R-:W-:Y:S01]  /*2220*/  QGMMA.64x256x32.F32.E5M2.E5M2 R24, gdesc[UR8], RZ, !UPT, gsb0 ;  /* 0x03e00000081879f3 */ /* 0x000fe2000c0038ff */
        /* <DEDUP_REMOVED lines=55> */
[----:B------:R-:W-:Y:S01]  /*25a0*/  CS2R R224, SRZ ;  /* 0x0000000000e07805 */ /* 0x000fe2000001ff00 */
[----:B------:R-:W-:Y:S01]  /*25b0*/  IMAD.MOV.U32 R226, RZ, RZ, RZ ;  /* 0x000000ffffe27224 */ /* 0x000fe200078e00ff */
[----:B------:R2:W-:Y:S04]  /*25c0*/  STL [R1+0x1c], RZ ;  /* 0x00001cff01007387 */ /* 0x0005e80000100800 */
[----:B------:R2:W-:Y:S04]  /*25d0*/  STL [R1+0x18], RZ ;  /* 0x000018ff01007387 */ /* 0x0005e80000100800 */
[----:B------:R2:W-:Y:S04]  /*25e0*/  STL [R1+0x14], RZ ;  /* 0x000014ff01007387 */ /* 0x0005e80000100800 */
[----:B------:R2:W-:Y:S04]  /*25f0*/  STL [R1+0x10], RZ ;  /* 0x000010ff01007387 */ /* 0x0005e80000100800 */
[----:B------:R2:W-:Y:S04]  /*2600*/  STL [R1+0xc], RZ ;  /* 0x00000cff01007387 */ /* 0x0005e80000100800 */
[----:B------:R2:W-:Y:S04]  /*2610*/  STL [R1+0x8], RZ ;  /* 0x000008ff01007387 */ /* 0x0005e80000100800 */
[----:B------:R2:W-:Y:S04]  /*2620*/  STL [R1+0x4], RZ ;  /* 0x000004ff01007387 */ /* 0x0005e80000100800 */
[----:B------:R2:W-:Y:S01]  /*2630*/  STL [R1], RZ ;  /* 0x000000ff01007387 */ /* 0x0005e20000100800 */
[----:B------:R-:W-:Y:S05]  /*2640*/  @!P0 BRA `(.L_x_23) ;  /* 0x0000000800808947 */ /* 0x000fea0003800000 */
[----:B------:R-:W-:Y:S02]  /*2650*/  WARPGROUP.DEPBAR.LE gsb0, 0x0 ;  /* 0x00008000000079c5 */ /* 0x000fe40000010000 */
[----:B------:R-:W-:-:S01]  /*2660*/  FADD R227, RZ, R122 ;  /* 0x0000007affe37221 */ /* 0x000fc20000000000 */
[----:B------:R-:W-:Y:S01]  /*2670*/  FADD R226, RZ, R24 ;  /* 0x00000018ffe27221 */ /* 0x000fe20000000000 */
[----:B------:R-:W-:-:S01]  /*2680*/  FADD R225, RZ, R25 ;  /* 0x00000019ffe17221 */ /* 0x000fc20000000000 */
[----:B------:R-:W-:Y:S01]  /*2690*/  FADD R224, RZ, R26 ;  /* 0x0000001affe07221 */ /* 0x000fe20000000000 */
[----:B------:R-:W-:-:S01]  /*26a0*/  FADD R223, RZ, R27 ;  /* 0x0000001bffdf7221 */ /* 0x000fc20000000000 */
[----:B------:R0:W-:Y:S01]  /*26b0*/  STL [R1], R227 ;  /* 0x000000e301007387 */ /* 0x0001e20000100800 */
[----:B------:R-:W-:-:S01]  /*26c0*/  FADD R222, RZ, R28 ;  /* 0x0000001cffde7221 */ /* 0x000fc20000000000 */
[----:B------:R-:W-:Y:S01]  /*26d0*/  FADD R221, RZ, R29 ;  /* 0x0000001dffdd7221 */ /* 0x000fe20000000000 */
[----:B------:R-:W-:-:S01]  /*26e0*/  FADD R220, RZ, R30 ;  /* 0x0000001effdc7221 */ /* 0x000fc20000000000 */
[----:B------:R-:W-:Y:S01]  /*26f0*/  FADD R219, RZ, R31 ;  /* 0x0000001fffdb7221 */ /* 0x000fe20000000000 */
[----:B------:R-:W-:-:S01]  /*2700*/  FADD R218, RZ, R32 ;  /* 0x00000020ffda7221 */ /* 0x000fc20000000000 */
[----:B------:R-:W-:Y:S01]  /*2710*/  FADD R217, RZ, R33 ;  /* 0x00000021ffd97221 */ /* 0x000fe20000000000 */
[----:B------:R-:W-:-:S01]  /*2720*/  FADD R216, RZ, R34 ;  /* 0x00000022ffd87221 */ /* 0x000fc20000000000 */
[----:B------:R-:W-:Y:S01]  /*2730*/  FADD R215, RZ, R35 ;  /* 0x00000023ffd77221 */ /* 0x000fe20000000000 */
[----:B------:R-:W-:-:S01]  /*2740*/  FADD R214, RZ, R36 ;  /* 0x00000024ffd67221 */ /* 0x000fc20000000000 */
[----:B0-----:R-:W-:Y:S01]  /*2750*/  FADD R227, RZ, R123 ;  /* 0x0000007bffe37221 */ /* 0x001fe20000000000 */
[----:B------:R-:W-:-:S01]  /*2760*/  FADD R213, RZ, R37 ;  /* 0x00000025ffd57221 */ /* 0x000fc20000000000 */
[----:B------:R-:W-:Y:S01]  /*2770*/  FADD R212, RZ, R38 ;  /* 0x00000026ffd47221 */ /* 0x000fe20000000000 */
[----:B------:R-:W-:-:S01]  /*2780*/  FADD R211, RZ, R39 ;  /* 0x00000027ffd37221 */ /* 0x000fc20000000000 */
[----:B------:R-:W-:Y:S01]  /*2790*/  FADD R210, RZ, R40 ;  /* 0x00000028ffd27221 */ /* 0x000fe20000000000 */
[----:B------:R0:W-:Y:S01]  /*27a0*/  STL [R1+0x4], R227 ;  /* 0x000004e301007387 */ /* 0x0001e20000100800 */
        /* <DEDUP_REMOVED lines=93> */
[----:B------:R-:W-:Y:S01]  /*2d80*/  UMOV UR6, URZ ;  /* 0x0000003f00067c82 */ /* 0x000fe20008000000 */
[----:B0-----:R-:W-:-:S05]  /*2d90*/  FADD R227, RZ, R130 ;  /* 0x00000082ffe37221 */ /* 0x001fca0000000000 */
[----:B------:R0:W-:Y:S02]  /*2da0*/  STL [R1+0x20], R227 ;  /* 0x000020e301007387 */ /* 0x0001e40000100800 */
        /* <DEDUP_REMOVED lines=42> */
.L_x_23:
[----:B------:R-:W-:-:S04]  /*3050*/  UIADD3 UR16, UR5, 0x1, URZ ;  /* 0x0000000105107890 */ /* 0x000fc8000fffe03f */
[----:B------:R-:W-:-:S04]  /*3060*/  UISETP.NE.AND UP0, UPT, UR16, 0x12, UPT ;  /* 0x000000121000788c */ /* 0x000fc8000bf05270 */
[----:B------:R-:W-:Y:S02]  /*3070*/  USEL UR8, URZ, 0x1, UP0 ;  /* 0x000000013f087887 */ /* 0x000fe40008000000 */
[----:B------:R-:W-:Y:S02]  /*3080*/  USEL UR16, UR16, URZ, UP0 ;  /* 0x0000003f10107287 */ /* 0x000fe40008000000 */
[----:B------:R-:W-:-:S06]  /*3090*/  ULOP3.LUT UR8, UR4, UR8, URZ, 0x3c, !UPT ;  /* 0x0000000804087292 */ /* 0x000fcc000f8e3c3f */
[----:B0-----:R-:W-:Y:S01]  /*30a0*/  IMAD.U32 R227, RZ, RZ, UR8 ;  /* 0x00000008ffe37e24 */ /* 0x001fe2000f8e00ff */
[----:B------:R-:W-:-:S06]  /*30b0*/  UMOV UR8, 0x1 ;  /* 0x0000000100087882 */ /* 0x000fcc0000000000 */
.L_x_18:
[----:B------:R-:W-:-:S04]  /*30c0*/  UISETP.LT.AND UP0, UPT, UR12, 0x1, UPT ;  /* 0x000000010c00788c */ /* 0x000fc8000bf01270 */
[----:B------:R-:W-:-:S04]  /*30d0*/  USEL UR9, UR12, 0x1, UP0 ;  /* 0x000000010c097887 */ /* 0x000fc80008000000 */
[----:B------:R-:W-:-:S04]  /*30e0*/  UIADD3 UR9, UR12, -UR9, URZ ;  /* 0x800000090c097290 */ /* 0x000fc8000fffe03f */
[----:B------:R-:W-:-:S06]  /*30f0*/  UISETP.GE.AND UP0, UPT, UR9, 0x1, UPT ;  /* 0x000000010900788c */ /* 0x000fcc000bf06270 */
[----:B------:R-:W-:-:S13]  /*3100*/  PLOP3.LUT P0, PT, PT, PT, UP0, 0x80, 0x0 ;  /* 0x000000000000781c */ /* 0x000fda0003f0f008 */
[----:B------:R-:W-:Y:S05]  /*3110*/  @!P0 BRA `(.L_x_24) ;  /* 0x0000001000908947 */ /* 0x000fea0003800000 */
[----:B------:R-:W-:Y:S01]  /*3120*/  IMAD.U32 R228, RZ, RZ, UR9 ;  /* 0x00000009ffe47e24 */ /* 0x000fe2000f8e00ff */
[----:B------:R-:W-:Y:S01]  /*3130*/  UMOV UR17, UR5 ;  /* 0x0000000500117c82 */ /* 0x000fe20008000000 */
[----:B------:R-:W-:-:S05]  /*3140*/  ULDC UR24, c[0x0][0x50c] ;  /* 0x0001430000187ab9 */ /* 0x000fca0000000800 */
.L_x_32:
[----:B------:R-:W-:-:S06]  /*3150*/  UISETP.NE.AND UP0, UPT, UR22, 0x3, UPT ;  /* 0x000000031600788c */ /* 0x000fcc000bf05270 */
[----:B------:R-:W-:-:S13]  /*3160*/  PLOP3.LUT P1, PT, PT, PT, UP0, 0x80, 0x0 ;  /* 0x000000000000781c */ /* 0x000fda0003f2f008 */
[----:B-1---5:R-:W-:Y:S05]  /*3170*/  @!P1 BRA `(.L_x_25) ;  /* 0x0000000000049947 */ /* 0x022fea0003800000 */
[----:B------:R-:W-:Y:S01]  /*3180*/  BPT.TRAP 0x1 ;  /* 0x000000040000795c */ /* 0x000fe20000300000 */
.L_x_25:
[----:B------:R-:W0:Y:S01]  /*3190*/  S2UR UR9, SR_CgaCtaId ;  /* 0x00000000000979c3 */ /* 0x000e220000008800 */
[----:B------:R-:W-:Y:S01]  /*31a0*/  UMOV UR14, 0x400 ;  /* 0x00000400000e7882 */ /* 0x000fe20000000000 */
[----:B------:R-:W-:Y:S01]  /*31b0*/  SHF.L.U32 R229, R227, 0x1f, RZ ;  /* 0x0000001fe3e57819 */ /* 0x000fe200000006ff */
[----:B0-----:R-:W-:-:S04]  /*31c0*/  ULEA UR14, UR9, UR14, 0x18 ;  /* 0x0000000e090e7291 */ /* 0x001fc8000f8ec03f */
[----:B------:R-:W-:-:S09]  /*31d0*/  ULEA UR9, UR16, UR14, 0x3 ;  /* 0x0000000e10097291 */ /* 0x000fd2000f8e183f */
[----:B------:R0:W1:Y:S01]  /*31e0*/  SYNCS.PHASECHK.TRANS64.TRYWAIT P0, [UR9], R229 ;  /* 0x000000e5ff0075a7 */ /* 0x0000620008000149 */
[----:B------:R-:W-:Y:S05]  /*31f0*/  @!P1 BRA `(.L_x_26) ;  /* 0x0000000000049947 */ /* 0x000fea0003800000 */
[----:B------:R-:W-:Y:S01]  /*3200*/  BPT.TRAP 0x1 ;  /* 0x000000040000795c */ /* 0x000fe20000300000 */
.L_x_26:
[----:B-1----:R-:W-:Y:S05]  /*3210*/  @P0 BRA `(.L_x_27) ;  /* 0x0000000000080947 */ /* 0x002fea0003800000 */
[----:B------:R-:W1:Y:S02]  /*3220*/  SYNCS.PHASECHK.TRANS64.TRYWAIT P0, [UR9], R229 ;  /* 0x000000e5ff0075a7 */ /* 0x000e640008000149 */
[----:B-1----:R-:W-:Y:S05]  /*3230*/  @!P0 BRA `(.L_x_28) ;  /* 0x000000d800d48947 */ /* 0x002fea0003800000 */
.L_x_27:
[----:B------:R-:W-:Y:S01]  /*3240*/  UIADD3 UR9, UR14, 0x12200, URZ ;  /* 0x000122000e097890 */ /* 0x000fe2000fffe03f */
[----:B------:R-:W-:Y:S01]  /*3250*/  WARPGROUP.ARRIVE ;  /* 0x00000000000079c5 */ /* 0x000fe20000000000 */
[----:B------:R-:W-:Y:S02]  /*3260*/  UISETP.NE.AND UP0, UPT, UR7, URZ, UPT ;  /* 0x0000003f0700728c */ /* 0x000fe4000bf05270 */
[----:B------:R-:W-:Y:S02]  /*3270*/  USHF.R.U32.HI UR9, URZ, 0x4, UR9 ;  /* 0x000000043f097899 */ /* 0x000fe40008011609 */
[----:B------:R-:W-:Y:S02]  /*3280*/  USEL UR8, UR8, URZ, !UP0 ;  /* 0x0000003f08087287 */ /* 0x000fe4000c000000 */
[----:B------:R-:W-:Y:S02]  /*3290*/  ULOP3.LUT UR9, UR9, 0x3fff, URZ, 0xc0, !UPT ;  /* 0x00003fff09097892 */ /* 0x000fe4000f8ec03f */
[----:B------:R-:W-:-:S02]  /*32a0*/  ULOP3.LUT UR7, UR15, 0x10000, URZ, 0xfc, !UPT ;  /* 0x000100000f077892 */ /* 0x000fc4000f8efc3f */
[----:B------:R-:W-:Y:S02]  /*32b0*/  ULOP3.LUT UR9, UR9, 0x10000, URZ, 0xfc, !UPT ;  /* 0x0001000009097892 */ /* 0x000fe4000f8efc3f */
[----:B------:R-:W-:Y:S02]  /*32c0*/  UISETP.NE.U32.AND UP0, UPT, UR8, URZ, UPT ;  /* 0x0000003f0800728c */ /* 0x000fe4000bf05070 */
[----:B------:R-:W-:Y:S02]  /*32d0*/  ULEA UR8, UR16, UR7, 0x8 ;  /* 0x0000000710087291 */ /* 0x000fe4000f8e403f */
[----:B------:R-:W-:Y:S01]  /*32e0*/  ULEA UR10, UR16, UR9, 0x9 ;  /* 0x00000009100a7291 */ /* 0x000fe2000f8e483f */
[----:B------:R-:W-:Y:S02]  /*32f0*/  UMOV UR11, 0xc0000010 ;  /* 0xc0000010000b7882 */ /* 0x000fe40000000000 */
[----:B------:R-:W-:Y:S01]  /*3300*/  UMOV UR9, 0xc0000010 ;  /* 0xc000001000097882 */ /* 0x000fe20000000000 */
[----:B------:R-:W-:-:S05]  /*3310*/  UIADD3 UR6, UR6, 0x1, URZ ;  /* 0x0000000106067890 */ /* 0x000fca000fffe03f */
[----:B------:R-:W-:Y:S01]  /*3320*/  QGMMA.64x256x32.F32.E5M2.E5M2 R24, gdesc[UR8], R24, UP0, gsb0 ;  /* 0x03e00000081879f3 */ /* 0x000fe2000b803818 */
[----:B------:R-:W-:-:S04]  /*3330*/  UISETP.NE.AND UP0, UPT, UR6, UR24, UPT ;  /* 0x000000180600728c */ /* 0x000fc8000bf05270 */
[----:B------:R-:W-:-:S06]  /*3340*/  USEL UR7, URZ, 0x1, UP0 ;  /* 0x000000013f077887 */ /* 0x000fcc0008000000 */
[----:B------:R-:W-:Y:S01]  /*3350*/  ISETP.NE.AND P0, PT, RZ, UR7, PT ;  /* 0x00000007ff007c0c */ /* 0x000fe2000bf05270 */
[----:B------:R-:W-:-:S12]  /*3360*/  WARPGROUP.DEPBAR.LE gsb0, 0x1 ;  /* 0x00008000000079c5 */ /* 0x000fd80000010100 */
[----:B------:R-:W-:Y:S05]  /*3370*/  @!P0 BRA `(.L_x_29) ;  /* 0x0000000c00808947 */ /* 0x000fea0003800000 */
[----:B------:R-:W-:Y:S02]  /*3380*/  WARPGROUP.DEPBAR.LE gsb0, 0x0 ;  /* 0x00008000000079c5 */ /* 0x000fe40000010000 */
[----:B------:R-:W-:-:S01]  /*3390*/  FADD R226, R24, R226 ;  /* 0x000000e218e27221 */ /* 0x000fc20000000000 */
[----:B------:R-:W-:Y:S01]  /*33a0*/  FADD R225, R25, R225 ;  /* 0x000000e119e17221 */ /* 0x000fe20000000000 */
[----:B------:R1:W-:Y:S01]  /*33b0*/  STL [R1+0x90], R227 ;  /* 0x000090e301007387 */ /* 0x0003e20000100800 */
[----:B------:R-:W-:-:S01]  /*33c0*/  FADD R224, R26, R224 ;  /* 0x000000e01ae07221 */ /* 0x000fc20000000000 */
[----:B------:R-:W-:Y:S01]  /*33d0*/  FADD R223, R27, R223 ;  /* 0x000000df1bdf7221 */ /* 0x000fe20000000000 */
[----:B------:R-:W-:-:S01]  /*33e0*/  FADD R222, R28, R222 ;  /* 0x000000de1cde7221 */ /* 0x000fc20000000000 */
[----:B------:R-:W-:Y:S01]  /*33f0*/  FADD R221, R29, R221 ;  /* 0x000000dd1ddd7221 */ /* 0x000fe20000000000 */
[----:B-1----:R-:W3:Y:S04]  /*3400*/  LDL.LU R227, [R1+0x30] ;  /* 0x0000300001e37983 */ /* 0x002ee80000300800 */
[----:B------:R1:W-:Y:S01]  /*3410*/  STL [R1+0x94], R226 ;  /* 0x000094e201007387 */ /* 0x0003e20000100800 */
[----:B------:R-:W-:-:S01]  /*3420*/  FADD R220, R30, R220 ;  /* 0x000000dc1edc7221 */ /* 0x000fc20000000000 */
[----:B------:R-:W-:-:S02]  /*3430*/  FADD R219, R31, R219 ;  /* 0x000000db1fdb7221 */ /* 0x000fc40000000000 */
[----:B-1----:R-:W4:Y:S04]  /*3440*/  LDL.LU R226, [R1+0x2c] ;  /* 0x00002c0001e27983 */ /* 0x002f280000300800 */
[----:B------:R1:W-:Y:S01]  /*3450*/  STL [R1+0x98], R225 ;  /* 0x000098e101007387 */ /* 0x0003e20000100800 */
[----:B------:R-:W-:-:S03]  /*3460*/  FADD R218, R32, R218 ;  /* 0x000000da20da7221 */ /* 0x000fc60000000000 */
[----:B-1----:R-:W2:Y:S04]  /*3470*/  LDL.LU R225, [R1+0x28] ;  /* 0x0000280001e17983 */ /* 0x002ea80000300800 */
        /* <DEDUP_REMOVED lines=9> */
[----:B------:R1:W-:Y:S04]  /*3510*/  STL [R1+0xa8], R221 ;  /* 0x0000a8dd01007387 */ /* 0x0003e80000100800 */
        /* <DEDUP_REMOVED lines=12> */
[----:B-1----:R-:W2:Y:S01]  /*35e0*/  LDL.LU R215, [R1] ;  /* 0x0000000001d77983 */ /* 0x002ea20000300800 */
[----:B------:R-:W-:-:S01]  /*35f0*/  FADD R214, R36, R214 ;  /* 0x000000d624d67221 */ /* 0x000fc20000000000 */
[----:B------:R-:W-:Y:S01]  /*3600*/  FADD R213, R37, R213 ;  /* 0x000000d525d57221 */ /* 0x000fe20000000000 */
[----:B------:R-:W-:-:S01]  /*3610*/  FADD R212, R38, R212 ;  /* 0x000000d426d47221 */ /* 0x000fc20000000000 */
[----:B------:R-:W-:Y:S01]  /*3620*/  FADD R211, R39, R211 ;  /* 0x000000d327d37221 */ /* 0x000fe20000000000 */
[----:B------:R-:W-:-:S01]  /*3630*/  FADD R210, R40, R210 ;  /* 0x000000d228d27221 */ /* 0x000fc20000000000 */
[----:B------:R-:W-:Y:S01]  /*3640*/  STL [R1+0xc4], R214 ;  /* 0x0000c4d601007387 */ /* 0x000fe20000100800 */
        /* <DEDUP_REMOVED lines=11> */
[----:B------:R1:W-:Y:S01]  /*3700*/  STL [R1+0xd0], R211 ;  /* 0x0000d0d301007387 */ /* 0x0003e20000100800 */
[----:B------:R-:W-:-:S01]  /*3710*/  FADD R200, R50, R200 ;  /* 0x000000c832c87221 */ /* 0x000fc20000000000 */
[----:B------:R-:W-:Y:S01]  /*3720*/  FADD R199, R51, R199 ;  /* 0x000000c733c77221 */ /* 0x000fe20000000000 */
        /* <DEDUP_REMOVED lines=69> */
[----:B-----5:R-:W-:Y:S01]  /*3b80*/  FADD R0, R121, R0 ;  /* 0x0000000079007221 */ /* 0x020fe20000000000 */
[----:B---3--:R-:W-:-:S01]  /*3b90*/  FADD R227, R134, R227 ;  /* 0x000000e386e37221 */ /* 0x008fc20000000000 */
[----:B----4-:R-:W-:Y:S01]  /*3ba0*/  FADD R226, R133, R226 ;  /* 0x000000e285e27221 */ /* 0x010fe20000000000 */
[----:B--2---:R-:W-:-:S01]  /*3bb0*/  FADD R225, R132, R225 ;  /* 0x000000e184e17221 */ /* 0x004fc20000000000 */
        /* <DEDUP_REMOVED lines=9> */
[----:B------:R-:W-:-:S05]  /*3c50*/  FADD R215, R122, R215 ;  /* 0x000000d77ad77221 */ /* 0x000fca0000000000 */
[----:B------:R2:W-:Y:S04]  /*3c60*/  STL [R1], R215 ;  /* 0x000000d701007387 */ /* 0x0005e80000100800 */
[----:B------:R3:W-:Y:S04]  /*3c70*/  STL [R1+0x4], R216 ;  /* 0x000004d801007387 */ /* 0x0007e80000100800 */
        /* <DEDUP_REMOVED lines=8> */
[----:B-1----:R-:W4:Y:S04]  /*3d00*/  LDL.LU R211, [R1+0x34] ;  /* 0x0000340001d37983 */ /* 0x002f280000300800 */
[----:B------:R1:W-:Y:S04]  /*3d10*/  STL [R1+0x28], R225 ;  /* 0x000028e101007387 */ /* 0x0003e80000100800 */
[----:B------:R-:W4:Y:S04]  /*3d20*/  LDL.LU R212, [R1+0x38] ;  /* 0x0000380001d47983 */ /* 0x000f280000300800 */
[----:B------:R1:W-:Y:S04]  /*3d30*/  STL [R1+0x2c], R226 ;  /* 0x00002ce201007387 */ /* 0x0003e80000100800 */
[----:B------:R-:W4:Y:S04]  /*3d40*/  LDL.LU R213, [R1+0x3c] ;  /* 0x00003c0001d57983 */ /* 0x000f280000300800 */
[----:B------:R1:W-:Y:S04]  /*3d50*/  STL [R1+0x30], R227 ;  /* 0x000030e301007387 */ /* 0x0003e80000100800 */
[----:B------:R-:W4:Y:S04]  /*3d60*/  LDL.LU R214, [R1+0x40] ;  /* 0x0000400001d67983 */ /* 0x000f280000300800 */
[----:B--2---:R-:W2:Y:S04]  /*3d70*/  LDL.LU R215, [R1+0x44] ;  /* 0x0000440001d77983 */ /* 0x004ea80000300800 */
[----:B---3--:R-:W3:Y:S04]  /*3d80*/  LDL.LU R216, [R1+0x48] ;  /* 0x0000480001d87983 */ /* 0x008ee80000300800 */
[----:B----4-:R-:W4:Y:S04]  /*3d90*/  LDL.LU R217, [R1+0x4c] ;  /* 0x00004c0001d97983 */ /* 0x010f280000300800 */
[----:B0-----:R-:W4:Y:S04]  /*3da0*/  LDL.LU R218, [R1+0x50] ;  /* 0x0000500001da7983 */ /* 0x001f280000300800 */
[----:B------:R-:W4:Y:S04]  /*3db0*/  LDL.LU R219, [R1+0x54] ;  /* 0x0000540001db7983 */ /* 0x000f280000300800 */
[----:B------:R-:W4:Y:S04]  /*3dc0*/  LDL.LU R220, [R1+0x58] ;  /* 0x0000580001dc7983 */ /* 0x000f280000300800 */
[----:B------:R-:W4:Y:S04]  /*3dd0*/  LDL.LU R221, [R1+0x5c] ;  /* 0x00005c0001dd7983 */ /* 0x000f280000300800 */
[----:B------:R-:W4:Y:S04]  /*3de0*/  LDL.LU R222, [R1+0x60] ;  /* 0x0000600001de7983 */ /* 0x000f280000300800 */
[----:B------:R-:W4:Y:S04]  /*3df0*/  LDL.LU R223, [R1+0x64] ;  /* 0x0000640001df7983 */ /* 0x000f280000300800 */
[----:B------:R-:W4:Y:S04]  /*3e00*/  LDL.LU R224, [R1+0x68] ;  /* 0x0000680001e07983 */ /* 0x000f280000300800 */
[----:B-1----:R-:W4:Y:S04]  /*3e10*/  LDL.LU R225, [R1+0x6c] ;  /* 0x00006c0001e17983 */ /* 0x002f280000300800 */
[----:B------:R-:W4:Y:S04]  /*3e20*/  LDL.LU R226, [R1+0x70] ;  /* 0x0000700001e27983 */ /* 0x000f280000300800 */
[----:B------:R-:W4:Y:S01]  /*3e30*/  LDL.LU R227, [R1+0x74] ;  /* 0x0000740001e37983 */ /* 0x000f220000300800 */
[----:B------:R-:W-:-:S05]  /*3e40*/  FADD R211, R135, R211 ;  /* 0x000000d387d37221 */ /* 0x000fca0000000000 */
[----:B------:R0:W-:Y:S01]  /*3e50*/  STL [R1+0x34], R211 ;  /* 0x000034d301007387 */ /* 0x0001e20000100800 */
[----:B------:R-:W-:-:S03]  /*3e60*/  FADD R212, R136, R212 ;  /* 0x000000d488d47221 */ /* 0x000fc60000000000 */
[----:B0-----:R1:W5:Y:S01]  /*3e70*/  LDL.LU R211, [R1+0xd0] ;  /* 0x0000d00001d37983 */ /* 0x0013620000300800 */
[----:B------:R-:W-:-:S03]  /*3e80*/  FADD R213, R137, R213 ;  /* 0x000000d589d57221 */ /* 0x000fc60000000000 */
[----:B------:R0:W-:Y:S01]  /*3e90*/  STL [R1+0x38], R212 ;  /* 0x000038d401007387 */ /* 0x0001e20000100800 */
[----:B------:R-:W-:-:S01]  /*3ea0*/  FADD R214, R138, R214 ;  /* 0x000000d68ad67221 */ /* 0x000fc20000000000 */
[----:B--2---:R-:W-:Y:S02]  /*3eb0*/  FADD R215, R139, R215 ;  /* 0x000000d78bd77221 */ /* 0x004fe40000000000 */
[----:B0-----:R1:W5:Y:S01]  /*3ec0*/  LDL.LU R212, [R1+0xcc] ;  /* 0x0000cc0001d47983 */ /* 0x0013620000300800 */
[----:B---3--:R-:W-:-:S03]  /*3ed0*/  FADD R216, R140, R216 ;  /* 0x000000d88cd87221 */ /* 0x008fc60000000000 */
[----:B------:R0:W-:Y:S01]  /*3ee0*/  STL [R1+0x3c], R213 ;  /* 0x00003cd501007387 */ /* 0x0001e20000100800 */
[----:B----4-:R-:W-:-:S03]  /*3ef0*/  FADD R217, R141, R217 ;  /* 0x000000d98dd97221 */ /* 0x010fc60000000000 */
[----:B0-----:R1:W5:Y:S01]  /*3f00*/  LDL.LU R213, [R1+0xc8] ;  /* 0x0000c80001d57983 */ /* 0x0013620000300800 */
[----:B------:R-:W-:-:S03]  /*3f10*/  FADD R218, R142, R218 ;  /* 0x000000da8eda7221 */ /* 0x000fc60000000000 */
[----:B------:R0:W-:Y:S01]  /*3f20*/  STL [R1+0x40], R214 ;  /* 0x000040d601007387 */ /* 0x0001e20000100800 */
[----:B------:R-:W-:-:S01]  /*3f30*/  FADD R219, R143, R219 ;  /* 0x000000db8fdb7221 */ /* 0x000fc20000000000 */
[----:B------:R-:W-:Y:S02]  /*3f40*/  FADD R220, R144, R220 ;  /* 0x000000dc90dc7221 */ /* 0x000fe40000000000 */
[----:B0-----:R1:W5:Y:S04]  /*3f50*/  LDL.LU R214, [R1+0xc4] ;  /* 0x0000c40001d67983 */ /* 0x0013680000300800 */
[----:B------:R0:W-:Y:S01]  /*3f60*/  STL [R1+0x44], R215 ;  /* 0x000044d701007387 */ /* 0x0001e20000100800 */
[----:B------:R-:W-:-:S01]  /*3f70*/  FADD R221, R145, R221 ;  /* 0x000000dd91dd7221 */ /* 0x000fc20000000000 */
[----:B------:R-:W-:-:S02]  /*3f80*/  FADD R222, R146, R222 ;  /* 0x000000de92de7221 */ /* 0x000fc40000000000 */
[----:B0-----:R1:W5:Y:S04]  /*3f90*/  LDL.LU R215, [R1+0xc0] ;  /* 0x0000c00001d77983 */ /* 0x0013680000300800 */
[----:B------:R0:W-:Y:S01]  /*3fa0*/  STL [R1+0x48], R216 ;  /* 0x000048d801007387 */ /* 0x0001e20000100800 */
[----:B------:R-:W-:-:S03]  /*3fb0*/  FADD R223, R147, R223 ;  /* 0x000000df93df7221 */ /* 0x000fc60000000000 */
        /* <DEDUP_REMOVED lines=13> */
[----:B------:R0:W-:Y:S04]  /*4090*/  STL [R1+0x5c], R221 ;  /* 0x00005cdd01007387 */ /* 0x0001e80000100800 */
        /* <DEDUP_REMOVED lines=12> */
[----:B0-----:R1:W5:Y:S01]  /*4160*/  LDL.LU R227, [R1+0x90] ;  /* 0x0000900001e37983 */ /* 0x0013620000300800 */
[----:B------:R-:W-:-:S05]  /*4170*/  UMOV UR6, URZ ;  /* 0x0000003f00067c82 */ /* 0x000fca0008000000 */
.L_x_29:
[----:B------:R-:W-:Y:S05]  /*4180*/  @!P1 BRA `(.L_x_30) ;  /* 0x0000000000049947 */ /* 0x000fea0003800000 */
[----:B------:R-:W-:Y:S01]  /*4190*/  BPT.TRAP 0x1 ;  /* 0x000000040000795c */ /* 0x000fe20000300000 */
.L_x_30:
[----:B------:R3:W-:Y:S04]  /*41a0*/  STL [R1+0x94], R2 ;  /* 0x0000940201007387 */ /* 0x0007e80000100800 */
[----:B---3--:R-:W3:Y:S04]  /*41b0*/  LDL R2, [R1+0x78] ;  /* 0x0000780001027983 */ /* 0x008ee80000100800 */
[----:B-----5:R4:W-:Y:S04]  /*41c0*/  STL [R1+0x90], R0 ;  /* 0x0000900001007387 */ /* 0x0209e80000100800 */
[----:B----4-:R-:W4:Y:S01]  /*41d0*/  LDL R0, [R1+0x7c] ;  /* 0x00007c0001007983 */ /* 0x010f220000100800 */
[----:B0-----:R-:W-:Y:S01]  /*41e0*/  IMAD.U32 R229, RZ, RZ, UR17 ;  /* 0x00000011ffe57e24 */ /* 0x001fe2000f8e00ff */
[----:B---3--:R-:W-:-:S02]  /*41f0*/  ISETP.NE.AND P0, PT, R2, RZ, PT ;  /* 0x000000ff0200720c */ /* 0x008fc40003f05270 */
[----:B------:R0:W5:Y:S11]  /*4200*/  LDL.LU R2, [R1+0x94] ;  /* 0x0000940001027983 */ /* 0x0001760000300800 */
[----:B------:R-:W-:-:S05]  /*4210*/  @P0 LEA R229, R229, UR14, 0x3 ;  /* 0x0000000ee5e50c11 */ /* 0x000fca000f8e18ff */
[----:B------:R-:W-:-:S05]  /*4220*/  @P0 VIADD R229, R229, 0x90 ;  /* 0x00000090e5e50836 */ /* 0x000fca0000000000 */
[----:B----4-:R-:W-:Y:S02]  /*4230*/  @P0 PRMT R229, R0, 0x654, R229 ;  /* 0x0000065400e50816 */ /* 0x010fe400000000e5 */
[----:B------:R0:W5:Y:S01]  /*4240*/  LDL.LU R0, [R1+0x90] ;  /* 0x0000900001007983 */ /* 0x0001620000300800 */
[----:B------:R-:W-:Y:S01]  /*4250*/  UISETP.GT.U32.AND UP0, UPT, UR13, 0x1, UPT ;  /* 0x000000010d00788c */ /* 0x000fe2000bf04070 */
[----:B------:R0:W-:Y:S05]  /*4260*/  @P0 SYNCS.ARRIVE.TRANS64.RED.A1T0 RZ, [R229+URZ], RZ ;  /* 0x000000ffe5ff09a7 */ /* 0x0001ea000810043f */
[----:B------:R-:W-:-:S13]  /*4270*/  PLOP3.LUT P0, PT, PT, PT, UP0, 0x80, 0x0 ;  /* 0x000000000000781c */ /* 0x000fda0003f0f008 */
[----:B0-----:R-:W-:Y:S05]  /*4280*/  @P0 BRA `(.L_x_31) ;  /* 0x0000000000040947 */ /* 0x001fea0003800000 */
[----:B------:R-:W-:Y:S01]  /*4290*/  BPT.TRAP 0x1 ;  /* 0x000000040000795c */ /* 0x000fe20000300000 */
.L_x_31:
[----:B------:R-:W-:Y:S01]  /*42a0*/  UIADD3 UR16, UR16, 0x1, URZ ;  /* 0x0000000110107890 */ /* 0x000fe2000fffe03f */
[C---:B------:R-:W-:Y:S01]  /*42b0*/  ISETP.GT.AND P0, PT, R228.reuse, 0x1, PT ;  /* 0x00000001e400780c */ /* 0x040fe20003f04270 */
[----:B------:R-:W-:Y:S01]  /*42c0*/  UIADD3 UR17, UR17, 0x1, URZ ;  /* 0x0000000111117890 */ /* 0x000fe2000fffe03f */
[----:B------:R-:W-:Y:S01]  /*42d0*/  VIADD R228, R228, 0xffffffff ;  /* 0xffffffffe4e47836 */ /* 0x000fe20000000000 */
[----:B------:R-:W-:Y:S02]  /*42e0*/  UISETP.NE.AND UP0, UPT, UR16, 0x12, UPT ;  /* 0x000000121000788c */ /* 0x000fe4000bf05270 */
[----:B------:R-:W-:Y:S02]  /*42f0*/  UISETP.NE.AND UP1, UPT, UR17, 0x12, UPT ;  /* 0x000000121100788c */ /* 0x000fe4000bf25270 */
[----:B------:R-:W-:Y:S02]  /*4300*/  USEL UR8, URZ, 0x1, UP0 ;  /* 0x000000013f087887 */ /* 0x000fe40008000000 */
[----:B------:R-:W-:-:S02]  /*4310*/  USEL UR16, UR16, URZ, UP0 ;  /* 0x0000003f10107287 */ /* 0x000fc40008000000 */
[----:B------:R-:W-:Y:S02]  /*4320*/  USEL UR17, UR17, URZ, UP1 ;  /* 0x0000003f11117287 */ /* 0x000fe40008800000 */
[----:B------:R-:W-:Y:S01]  /*4330*/  LOP3.LUT R227, R227, UR8, RZ, 0x3c, !PT ;  /* 0x00000008e3e37c12 */ /* 0x000fe2000f8e3cff */
[----:B------:R-:W-:Y:S01]  /*4340*/  UMOV UR8, 0x1 ;  /* 0x0000000100087882 */ /* 0x000fe20000000000 */
[----:B------:R-:W-:Y:S08]  /*4350*/  @P0 BRA `(.L_x_32) ;  /* 0xffffffec007c0947 */ /* 0x000ff0000383ffff */
.L_x_24:
[----:B------:R-:W-:-:S04]  /*4360*/  UISETP.NE.AND UP0, UPT, UR6, URZ, UPT ;  /* 0x0000003f0600728c */ /* 0x000fc8000bf05270 */
[----:B------:R-:W-:-:S06]  /*4370*/  USEL UR6, URZ, 0x1, !UP0 ;  /* 0x000000013f067887 */ /* 0x000fcc000c000000 */
[----:B------:R-:W-:-:S13]  /*4380*/  ISETP.NE.AND P0, PT, RZ, UR6, PT ;  /* 0x00000006ff007c0c */ /* 0x000fda000bf05270 */
[----:B------:R-:W-:Y:S05]  /*4390*/  @!P0 BRA `(.L_x_33) ;  /* 0x0000000c00dc8947 */ /* 0x000fea0003800000 */
[----:B------:R-:W3:Y:S04]  /*43a0*/  LDL.LU R227, [R1+0x74] ;  /* 0x0000740001e37983 */ /* 0x000ee80000300800 */
[----:B---3--:R0:W-:Y:S04]  /*43b0*/  STL [R1+0x90], R227 ;  /* 0x000090e301007387 */ /* 0x0081e80000100800 */
[----:B0-----:R-:W3:Y:S04]  /*43c0*/  LDL.LU R227, [R1+0x70] ;  /* 0x0000700001e37983 */ /* 0x001ee80000300800 */
        /* <DEDUP_REMOVED lines=55> */
[----:B0-----:R-:W3:Y:S01]  /*4740*/  LDL.LU R227, [R1] ;  /* 0x0000000001e37983 */ /* 0x001ee20000300800 */
[----:B------:R-:W-:-:S02]  /*4750*/  WARPGROUP.DEPBAR.LE gsb0, 0x0 ;  /* 0x00008000000079c5 */ /* 0x000fc40000010000 */
[----:B------:R-:W-:Y:S01]  /*4760*/  FADD R226, R24, R226 ;  /* 0x000000e218e27221 */ /* 0x000fe20000000000 */
        /* <DEDUP_REMOVED lines=95> */
[----:B-----5:R-:W-:Y:S01]  /*4d60*/  FADD R2, R120, R2 ;  /* 0x0000000278027221 */ /* 0x020fe20000000000 */
[----:B------:R-:W-:Y:S01]  /*4d70*/  FADD R0, R121, R0 ;  /* 0x0000000079007221 */ /* 0x000fe20000000000 */
[----:B---3--:R-:W-:-:S05]  /*4d80*/  FADD R227, R122, R227 ;  /* 0x000000e37ae37221 */ /* 0x008fca0000000000 */
[----:B------:R0:W-:Y:S04]  /*4d90*/  STL [R1], R227 ;  /* 0x000000e301007387 */ /* 0x0001e80000100800 */
[----:B0-----:R-:W3:Y:S02]  /*4da0*/  LDL.LU R227, [R1+0x100] ;  /* 0x0001000001e37983 */ /* 0x001ee40000300800 */
[----:B---3--:R-:W-:-:S05]  /*4db0*/  FADD R227, R123, R227 ;  /* 0x000000e37be37221 */ /* 0x008fca0000000000 */
[----:B------:R0:W-:Y:S04]  /*4dc0*/  STL [R1+0x4], R227 ;  /* 0x000004e301007387 */ /* 0x0001e80000100800 */
        /* <DEDUP_REMOVED lines=83> */
[----:B------:R0:W-:Y:S02]  /*5300*/  STL [R1+0x74], R227 ;  /* 0x000074e301007387 */ /* 0x0001e40000100800 */
.L_x_33:
[----:B------:R-:W-:Y:S02]  /*5310*/  WARPGROUP.DEPBAR.LE gsb0, 0x0 ;  /* 0x00008000000079c5 */ /* 0x000fe40000010000 */
[----:B------:R-:W3:Y:S02]  /*5320*/  LDC R24, c[0x0][0x28c] ;  /* 0x0000a300ff187b82 */ /* 0x000ee40000000800 */
[----:B---3--:R-:W-:-:S13]  /*5330*/  ISETP.GE.AND P0, PT, R24, 0x1, PT ;  /* 0x000000011800780c */ /* 0x008fda0003f06270 */
[----:B------:R-:W-:Y:S05]  /*5340*/  @!P0 BRA `(.L_x_34) ;  /* 0x0000000000648947 */ /* 0x000fea0003800000 */
[----:B------:R-:W-:-:S06]  /*5350*/  UISETP.NE.AND UP0, UPT, UR22, 0x3, UPT ;  /* 0x000000031600788c */ /* 0x000fcc000bf05270 */
[----:B------:R-:W-:-:S13]  /*5360*/  PLOP3.LUT P0, PT, PT, PT, UP0, 0x80, 0x0 ;  /* 0x000000000000781c */ /* 0x000fda0003f0f008 */
[----:B------:R-:W-:Y:S05]  /*5370*/  @!P0 BRA `(.L_x_35) ;  /* 0x0000000000048947 */ /* 0x000fea0003800000 */
[----:B------:R-:W-:Y:S01]  /*5380*/  BPT.TRAP 0x1 ;  /* 0x000000040000795c */ /* 0x000fe20000300000 */
.L_x_35:
[----:B0-----:R-:W3:Y:S01]  /*5390*/  LDL R227, [R1+0x78] ;  /* 0x0000780001e37983 */ /* 0x001ee20000100800 */
[----:B------:R-:W-:Y:S01]  /*53a0*/  BSSY B0, `(.L_x_36) ;  /* 0x000000f000007945 */ /* 0x000fe20003800000 */
[----:B---3--:R-:W-:-:S13]  /*53b0*/  ISETP.NE.AND P0, PT, R227, RZ, PT ;  /* 0x000000ffe300720c */ /* 0x008fda0003f05270 */
[----:B------:R-:W-:Y:S05]  /*53c0*/  @!P0 BRA `(.L_x_37) ;  /* 0x0000000000308947 */ /* 0x000fea0003800000 */
[----:B------:R-:W3:Y:S01]  /*53d0*/  LDL R227, [R1+0x7c] ;  /* 0x00007c0001e37983 */ /* 0x000ee20000100800 */
[----:B------:R-:W-:-:S04]  /*53e0*/  UISETP.LT.AND UP0, UPT, UR12, 0x1, UPT ;  /* 0x000000010c00788c */ /* 0x000fc8000bf01270 */
[----:B------:R-:W-:-:S04]  /*53f0*/  USEL UR8, UR12, 0x1, UP0 ;  /* 0x000000010c087887 */ /* 0x000fc80008000000 */
[----:B------:R-:W-:-:S04]  /*5400*/  UIADD3 UR8, UR5, UR12, -UR8 ;  /* 0x0000000c05087290 */ /* 0x000fc8000fffe808 */
[----:B------:R-:W-:-:S04]  /*5410*/  UIMAD.WIDE.U32 UR6, UR8, 0x38e38e39, URZ ;  /* 0x38e38e39080678a5 */ /* 0x000fc8000f8e003f */
[----:B------:R-:W-:-:S04]  /*5420*/  USHF.R.U32.HI UR6, URZ, 0x2, UR7 ;  /* 0x000000023f067899 */ /* 0x000fc80008011607 */
[----:B------:R-:W-:-:S04]  /*5430*/  UIMAD UR8, UR6, -0x12, UR8 ;  /* 0xffffffee060878a4 */ /* 0x000fc8000f8e0208 */
[----:B------:R-:W-:-:S04]  /*5440*/  ULEA UR8, UR8, UR14, 0x3 ;  /* 0x0000000e08087291 */ /* 0x000fc8000f8e183f */
[----:B------:R-:W-:-:S06]  /*5450*/  UIADD3 UR8, UR8, 0x90, URZ ;  /* 0x0000009008087890 */ /* 0x000fcc000fffe03f */
[----:B------:R-:W-:-:S05]  /*5460*/  IMAD.U32 R24, RZ, RZ, UR8 ;  /* 0x00000008ff187e24 */ /* 0x000fca000f8e00ff */
[----:B---3--:R-:W-:-:S04]  /*5470*/  PRMT R24, R227, 0x654, R24 ;  /* 0x00000654e3187816 */ /* 0x008fc80000000018 */
[----:B------:R0:W-:Y:S03]  /*5480*/  SYNCS.ARRIVE.TRANS64.RED.A1T0 RZ, [R24+URZ], RZ ;  /* 0x000000ff18ff79a7 */ /* 0x0001e6000810043f */
.L_x_37:
[----:B------:R-:W-:Y:S05]  /*5490*/  BSYNC B0 ;  /* 0x0000000000007941 */ /* 0x000fea0003800000 */
.L_x_36:
[----:B------:R-:W-:-:S06]  /*54a0*/  UISETP.GT.U32.AND UP0, UPT, UR13, 0x1, UPT ;  /* 0x000000010d00788c */ /* 0x000fcc000bf04070 */
[----:B------:R-:W-:-:S13]  /*54b0*/  PLOP3.LUT P0, PT, PT, PT, UP0, 0x80, 0x0 ;  /* 0x000000000000781c */ /* 0x000fda0003f0f008 */
[----:B------:R-:W-:Y:S05]  /*54c0*/  @P0 BRA `(.L_x_34) ;  /* 0x0000000000040947 */ /* 0x000fea0003800000 */
[----:B------:R-:W-:Y:S01]  /*54d0*/  BPT.TRAP 0x1 ;  /* 0x000000040000795c */ /* 0x000fe20000300000 */
.L_x_34:
[----:B-----5:R3:W-:Y:S01]  /*54e0*/  STL [R1+0x94], R2 ;  /* 0x0000940201007387 */ /* 0x0207e20000100800 */
[----:B------:R-:W4:Y:S01]  /*54f0*/  LDC R28, c[0x0][0x288] ;  /* 0x0000a200ff1c7b82 */ /* 0x000f220000000800 */
[----:B------:R-:W-:Y:S02]  /*5500*/  UIADD3 UR9, UR12, UR5, URZ ;  /* 0x000000050c097290 */ /* 0x000fe4000fffe03f */
[----:B------:R0:W-:Y:S01]  /*5510*/  STL [R1+0x90], R0 ;  /* 0x0000900001007387 */ /* 0x0001e20000100800 */
[----:B------:R-:W-:Y:S01]  /*5520*/  USHF.R.S32.HI UR10, URZ, 0x1f, UR23 ;  /* 0x0000001f3f0a7899 */ /* 0x000fe20008011417 */
[----:B------:R-:W-:Y:S01]  /*5530*/  ULDC.64 UR14, c[0x0][0x5d0] ;  /* 0x00017400000e7ab9 */ /* 0x000fe20000000a00 */
[----:B------:R-:W-:Y:S01]  /*5540*/  ULDC UR11, c[0x0][0x284] ;  /* 0x0000a100000b7ab9 */ /* 0x000fe20000000800 */
[----:B---3--:R-:W3:Y:S01]  /*5550*/  S2R R2, SR_TID.X ;  /* 0x0000000000027919 */ /* 0x008ee20000002100 */
[----:B0-----:R-:W2:Y:S04]  /*5560*/  LDL.LU R0, [R1+0x88] ;  /* 0x0000880001007983 */ /* 0x001ea80000300800 */
[----:B------:R-:W4:Y:S01]  /*5570*/  LDL.LU R227, [R1+0x8c] ;  /* 0x00008c0001e37983 */ /* 0x000f220000300800 */
[----:B------:R-:W-:-:S02]  /*5580*/  UISETP.GT.U32.AND UP0, UPT, UR9, 0x11, UPT ;  /* 0x000000110900788c */ /* 0x000fc4000bf04070 */
[----:B------:R-:W-:Y:S01]  /*5590*/  UISETP.GE.U32.AND UP1, UPT, UR12, 0x12, UPT ;  /* 0x000000120c00788c */ /* 0x000fe2000bf26070 */
[--C-:B---3--:R-:W-:Y:S02]  /*55a0*/  SHF.R.U32.HI R24, RZ, 0x2, R2.reuse ;  /* 0x00000002ff187819 */ /* 0x108fe40000011602 */
[----:B------:R-:W-:Y:S02]  /*55b0*/  LOP3.LUT R26, R2, 0x60, RZ, 0xc0, !PT ;  /* 0x00000060021a7812 */ /* 0x000fe400078ec0ff */
[----:B------:R-:W-:Y:S02]  /*55c0*/  SHF.R.U32.HI R27, RZ, 0x7, R2 ;  /* 0x00000007ff1b7819 */ /* 0x000fe40000011602 */
[----:B------:R-:W-:Y:S02]  /*55d0*/  LOP3.LUT R25, R24, 0x7, RZ, 0xc0, !PT ;  /* 0x0000000718197812 */ /* 0x000fe400078ec0ff */
[----:B------:R-:W-:Y:S02]  /*55e0*/  SHF.R.U32.HI R26, RZ, 0x1, R26 ;  /* 0x00000001ff1a7819 */ /* 0x000fe4000001161a */
[----:B------:R-:W-:-:S02]  /*55f0*/  LOP3.LUT R24, R27, 0x1, RZ, 0xc0, !PT ;  /* 0x000000011b187812 */ /* 0x000fc400078ec0ff */
[----:B------:R-:W-:-:S03]  /*5600*/  IADD3 R29, RZ, -R26, -R25 ;  /* 0x8000001aff1d7210 */ /* 0x000fc60007ffe819 */
[C---:B------:R-:W-:Y:S02]  /*5610*/  IMAD.SHL.U32 R30, R24.reuse, 0x40, RZ ;  /* 0x00000040181e7824 */ /* 0x040fe400078e00ff */
[----:B------:R-:W-:Y:S02]  /*5620*/  IMAD R29, R24, -0x40, R29 ;  /* 0xffffffc0181d7824 */ /* 0x000fe400078e021d */
[----:B------:R-:W-:Y:S01]  /*5630*/  IMAD.SHL.U32 R24, R2, 0x2, RZ ;  /* 0x0000000202187824 */ /* 0x000fe200078e00ff */
[----:B------:R-:W-:-:S04]  /*5640*/  LOP3.LUT R27, R30, 0x40, R25, 0xe2, !PT ;  /* 0x000000401e1b7812 */ /* 0x000fc800078ee219 */
[----:B------:R-:W-:Y:S02]  /*5650*/  LOP3.LUT R30, R24, 0x6, RZ, 0xc0, !PT ;  /* 0x00000006181e7812 */ /* 0x000fe400078ec0ff */
[----:B------:R-:W-:Y:S02]  /*5660*/  LOP3.LUT R24, R2, 0x3, RZ, 0xc0, !PT ;  /* 0x0000000302187812 */ /* 0x000fe400078ec0ff */
[----:B------:R0:W5:Y:S01]  /*5670*/  LDL.LU R2, [R1+0x94] ;  /* 0x0000940001027983 */ /* 0x0001620000300800 */
[----:B------:R-:W-:Y:S01]  /*5680*/  UIMAD.WIDE.U32 UR6, UR9, 0x38e38e39, URZ ;  /* 0x38e38e39090678a5 */ /* 0x000fe2000f8e003f */
[----:B--2---:R-:W-:Y:S01]  /*5690*/  PRMT R30, R30, 0x6540, R0 ;  /* 0x000065401e1e7816 */ /* 0x004fe20000000000 */
[----:B------:R-:W-:Y:S02]  /*56a0*/  IMAD.SHL.U32 R35, R0, 0x100, RZ ;  /* 0x0000010000237824 */ /* 0x000fe400078e00ff */
[----:B------:R0:W5:Y:S01]  /*56b0*/  LDL.LU R0, [R1+0x90] ;  /* 0x0000900001007983 */ /* 0x0001620000300800 */
[----:B----4-:R-:W-:Y:S01]  /*56c0*/  IMAD R34, R24, -0x2, R28 ;  /* 0xfffffffe18227824 */ /* 0x010fe200078e021c */
[----:B------:R-:W-:Y:S01]  /*56d0*/  UIMAD UR5, UR10, UR14, URZ ;  /* 0x0000000e0a0572a4 */ /* 0x000fe2000f8e023f */
[----:B------:R-:W-:Y:S01]  /*56e0*/  ISETP.GE.AND P0, PT, R35, R28, PT ;  /* 0x0000001c2300720c */ /* 0x000fe20003f06270 */
[C---:B------:R-:W-:Y:S01]  /*56f0*/  IMAD.SHL.U32 R28, R227.reuse, 0x80, RZ ;  /* 0x00000080e31c7824 */ /* 0x040fe200078e00ff */
[----:B------:R-:W-:Y:S01]  /*5700*/  UISETP.LT.U32.AND UP0, UPT, UR12, 0x12, UP0 ;  /* 0x000000120c00788c */ /* 0x000fe20008701070 */
[--C-:B------:R-:W-:Y:S01]  /*5710*/  SHF.R.S32.HI R31, RZ, 0x1f, R30.reuse ;  /* 0x0000001fff1f7819 */ /* 0x100fe2000001141e */
[----:B------:R-:W-:Y:S01]  /*5720*/  UIMAD UR8, UR23, UR15, UR5 ;  /* 0x0000000f170872a4 */ /* 0x000fe2000f8e0205 */
[----:B------:R-:W-:Y:S01]  /*5730*/  IMAD.U32 R25, RZ, RZ, UR14 ;  /* 0x0000000eff197e24 */ /* 0x000fe2000f8e00ff */
[C---:B------:R-:W-:Y:S01]  /*5740*/  ISETP.GE.OR P0, PT, R28.reuse, UR11, P0 ;  /* 0x0000000b1c007c0c */ /* 0x040fe20008706670 */
[----:B------:R-:W-:Y:S01]  /*5750*/  USEL UR5, URZ, 0x1, !UP0 ;  /* 0x000000013f057887 */ /* 0x000fe2000c000000 */
[----:B------:R-:W-:Y:S01]  /*5760*/  IMAD.WIDE R32, R227, 0x80, RZ ;  /* 0x00000080e3207825 */ /* 0x000fe200078e02ff */
[----:B------:R-:W-:Y:S01]  /*5770*/  USHF.R.U32.HI UR6, URZ, 0x2, UR7 ;  /* 0x000000023f067899 */ /* 0x000fe20008011607 */
[----:B------:R-:W-:Y:S01]  /*5780*/  IADD3 R38, -R28, UR11, R29 ;  /* 0x0000000b1c267c10 */ /* 0x000fe2000fffe11d */
[----:B------:R-:W-:Y:S01]  /*5790*/  ULOP3.LUT UR4, UR4, UR5, URZ, 0x3c, !UPT ;  /* 0x0000000504047292 */ /* 0x000fe2000f8e3c3f */
[----:B------:R-:W-:Y:S01]  /*57a0*/  IMAD.WIDE.U32 R24, R25, UR23, R30 ;  /* 0x0000001719187c25 */ /* 0x000fe2000f8e001e */
[----:B------:R-:W-:Y:S01]  /*57b0*/  UIMAD UR5, UR6, -0x12, UR9 ;  /* 0xffffffee060578a4 */ /* 0x000fe2000f8e0209 */
[----:B------:R-:W-:Y:S01]  /*57c0*/  LOP3.LUT R39, R32, R27, R26, 0xfe, !PT ;  /* 0x0000001b20277212 */ /* 0x000fe200078efe1a */
[----:B------:R-:W-:Y:S01]  /*57d0*/  @UP1 ULOP3.LUT UR4, UR4, 0x1, UR6, 0x78, !UPT ;  /* 0x0000000104041892 */ /* 0x000fe2000f8e7806 */
[----:B------:R-:W-:-:S02]  /*57e0*/  VIADD R25, R25, UR8 ;  /* 0x0000000819197c36 */ /* 0x000fc40008000000 */
[----:B------:R-:W-:Y:S02]  /*57f0*/  IMAD.IADD R35, R34, 0x1, -R35 ;  /* 0x0000000122237824 */ /* 0x000fe400078e0a23 */
[----:B------:R-:W-:Y:S01]  /*5800*/  IMAD.MOV.U32 R34, RZ, RZ, -0x1 ;  /* 0xffffffffff227424 */ /* 0x000fe200078e00ff */
[----:B0-----:R-:W-:Y:S06]  /*5810*/  @P0 BRA `(.L_x_38) ;  /* 0x0000008c00980947 */ /* 0x001fec0003800000 */
[----:B------:R-:W0:Y:S01]  /*5820*/  LDC.64 R28, c[0x0][0x5c8] ;  /* 0x00017200ff1c7b82 */ /* 0x000e220000000a00 */
[----:B------:R-:W-:Y:S01]  /*5830*/  ULDC.64 UR6, c[0x0][0x5c0] ;  /* 0x0001700000067ab9 */ /* 0x000fe20000000a00 */
[----:B------:R-:W-:Y:S01]  /*5840*/  BSSY B0, `(.L_x_38) ;  /* 0x00008e3000007945 */ /* 0x000fe20003800000 */
[-C--:B0-----:R-:W-:Y:S02]  /*5850*/  IMAD R26, R33, R28.reuse, RZ ;  /* 0x0000001c211a7224 */ /* 0x081fe400078e02ff */
[----:B------:R-:W-:-:S04]  /*5860*/  IMAD.WIDE.U32 R24, R39, R28, R24 ;  /* 0x0000001c27187225 */ /* 0x000fc800078e0018 */
[----:B------:R-:W-:Y:S01]  /*5870*/  IMAD R27, R39, R29, R26 ;  /* 0x0000001d271b7224 */ /* 0x000fe200078e021a */
[----:B------:R-:W-:Y:S02]  /*5880*/  LEA R26, P0, R28, R24, 0x3 ;  /* 0x000000181c1a7211 */ /* 0x000fe400078018ff */
[----:B------:R-:W-:Y:S01]  /*5890*/  IADD3 R24, P1, R24, UR6, RZ ;  /* 0x0000000618187c10 */ /* 0x000fe2000ff3e0ff */
[----:B------:R-:W-:Y:S01]  /*58a0*/  IMAD.IADD R27, R25, 0x1, R27 ;  /* 0x00000001191b7824 */ /* 0x000fe200078e021b */
[----:B------:R-:W-:-:S04]  /*58b0*/  IADD3 R26, P3, R26, UR6, RZ ;  /* 0x000000061a1a7c10 */ /* 0x000fc8000ff7e0ff */
[----:B------:R-:W-:Y:S02]  /*58c0*/  LEA.HI.X R28, R28, R27, R29, 0x3, P0 ;  /* 0x0000001b1c1c7211 */ /* 0x000fe400000f1c1d */
[----:B------:R-:W-:Y:S02]  /*58d0*/  FSETP.NEU.AND P0, PT, RZ, UR21, PT ;  /* 0x00000015ff007c0b */ /* 0x000fe4000bf0d000 */
[----:B------:R-:W-:Y:S02]  /*58e0*/  IADD3.X R25, R27, UR7, RZ, P1, !PT ;  /* 0x000000071b197c10 */ /* 0x000fe40008ffe4ff */
[----:B------:R-:W-:-:S09]  /*58f0*/  IADD3.X R27, R28, UR7, RZ, P3, !PT ;  /* 0x000000071c1b7c10 */ /* 0x000fd20009ffe4ff */
[----:B------:R-:W-:Y:S05]  /*5900*/  @!P0 BRA `(.L_x_39) ;  /* 0x0000006800d88947 */ /* 0x000fea0003800000 */
[----:B------:R-:W-:Y:S01]  /*5910*/  ULDC.64 UR8, c[0x0][0x5b8] ;  /* 0x00016e0000087ab9 */ /* 0x000fe20000000a00 */
[----:B------:R-:W-:Y:S01]  /*5920*/  ISETP.GE.AND P0, PT, R38, 0x1, PT ;  /* 0x000000012600780c */ /* 0x000fe20003f06270 */
[----:B------:R-:W-:Y:S02]  /*5930*/  UIMAD UR6, UR10, UR8, URZ ;  /* 0x000000080a0672a4 */ /* 0x000fe4000f8e023f */
[----:B------:R-:W-:Y:S01]  /*5940*/  IMAD.U32 R29, RZ, RZ, UR8 ;  /* 0x00000008ff1d7e24 */ /* 0x000fe2000f8e00ff */
[----:B------:R-:W-:Y:S01]  /*5950*/  BSSY B1, `(.L_x_40) ;  /* 0x000000f000017945 */ /* 0x000fe20003800000 */
[----:B------:R-:W-:Y:S01]  /*5960*/  ISETP.LT.OR P4, PT, R35, 0x1, !P0 ;  /* 0x000000012300780c */ /* 0x000fe20004781670 */
[----:B------:R-:W-:Y:S02]  /*5970*/  UIMAD UR6, UR23, UR9, UR6 ;  /* 0x00000009170672a4 */ /* 0x000fe4000f8e0206 */
[----:B------:R-:W-:Y:S01]  /*5980*/  IMAD.WIDE.U32 R30, R29, UR23, R30 ;  /* 0x000000171d1e7c25 */ /* 0x000fe2000f8e001e */
[----:B------:R-:W-:-:S03]  /*5990*/  ULDC.64 UR8, c[0x0][0x5a8] ;  /* 0x00016a0000087ab9 */ /* 0x000fc60000000a00 */
[----:B------:R-:W-:Y:S01]  /*59a0*/  VIADD R31, R31, UR6 ;  /* 0x000000061f1f7c36 */ /* 0x000fe20008000000 */
[----:B------:R-:W-:Y:S02]  /*59b0*/  ULDC.64 UR6, c[0x0][0x5b0] ;  /* 0x00016c0000067ab9 */ /* 0x000fe40000000a00 */
[----:B------:R-:W-:Y:S02]  /*59c0*/  IMAD R36, R33, UR6, RZ ;  /* 0x0000000621247c24 */ /* 0x000fe4000f8e02ff */
[----:B------:R-:W-:-:S04]  /*59d0*/  IMAD.WIDE.U32 R28, R39, UR6, R30 ;  /* 0x00000006271c7c25 */ /* 0x000fc8000f8e001e */
[--C-:B------:R-:W-:Y:S01]  /*59e0*/  IMAD R37, R39, UR7, R36.reuse ;  /* 0x0000000727257c24 */ /* 0x100fe2000f8e0224 */
[----:B------:R-:W-:Y:S02]  /*59f0*/  IADD3 R28, P1, R28, UR8, RZ ;  /* 0x000000081c1c7c10 */ /* 0x000fe4000ff3e0ff */
[----:B------:R-:W-:Y:S02]  /*5a00*/  PRMT R36, RZ, 0x7610, R36 ;  /* 0x00007610ff247816 */ /* 0x000fe40000000024 */
[----:B------:R-:W-:Y:S01]  /*5a10*/  IADD3.X R29, R29, UR9, R37, P1, !PT ;  /* 0x000000091d1d7c10 */ /* 0x000fe20008ffe425 */
[----:B------:R-:W-:Y:S08]  /*5a20*/  @P4 BRA `(.L_x_41) ;  /* 0x0000000000044947 */ /* 0x000ff00003800000 */
[----:B------:R0:W5:Y:S02]  /*5a30*/  LDG.E.U8 R36, desc[UR18][R28.64] ;  /* 0x000000121c247981 */ /* 0x000164000c1e1100 */
.L_x_41:
[----:B------:R-:W-:Y:S05]  /*5a40*/  BSYNC B1 ;  /* 0x0000000000017941 */ /* 0x000fea0003800000 */
.L_x_40:
[----:B-----5:R-:W-:Y:S01]  /*5a50*/  LOP3.LUT R36, R36, 0xff, RZ, 0xc0, !PT ;  /* 0x000000ff24247812 */ /* 0x020fe200078ec0ff */
[----:B------:R-:W-:Y:S01]  /*5a60*/  BSSY B1, `(.L_x_42) ;  /* 0x000000b000017945 */ /* 0x000fe20003800000 */
[----:B------:R-:W-:Y:S02]  /*5a70*/  ISETP.LT.OR P3, PT, R35, 0x2, !P0 ;  /* 0x000000022300780c */ /* 0x000fe40004761670 */
[----:B------:R-:W-:-:S05]  /*5a80*/  F2FP.F16.E5M2.UNPACK_B R36, R36 ;  /* 0x00000024ff24723e */ /* 0x000fca00020004ff */
[----:B------:R-:W-:-:S05]  /*5a90*/  HADD2.F32 R36, -RZ, R36.H0_H0 ;  /* 0x20000024ff247230 */ /* 0x000fca0000004100 */
[----:B------:R-:W-:Y:S01]  /*5aa0*/  FMUL R37, R36, UR21 ;  /* 0x0000001524257c20 */ /* 0x000fe20008400000 */
[----:B------:R-:W-:-:S03]  /*5ab0*/  PRMT R36, RZ, 0x7610, R36 ;  /* 0x00007610ff247816 */ /* 0x000fc60000000024 */
[----:B------:R-:W-:-:S05]  /*5ac0*/  FFMA R37, R226, UR20, R37 ;  /* 0x00000014e2257c23 */ /* 0x000fca0008000025 */
[----:B------:R-:W-:-:S05]  /*5ad0*/  F2FP.SATFINITE.E5M2.F32.PACK_AB_MERGE_C R37, RZ, R37, RZ ;  /* 0x00000025ff25723e */ /* 0x000fca00048060ff */
[----:B------:R2:W-:Y:S01]  /*5ae0*/  @!P4 STG.E.U8 desc[UR18][R24.64], R37 ;  /* 0x000000251800c986 */ /* 0x0005e2000c101112 */
[----:B------:R-:W-:Y:S05]  /*5af0*/  @P3 BRA `(.L_x_43) ;  /* 0x0000000000043947 */ /* 0x000fea0003800000 */
[----:B------:R3:W5:Y:S02]  /*5b00*/  LDG.E.U8 R36, desc[UR18][R28.64+0x1] ;  /* 0x000001121c247981 */ /* 0x000764000c1e1100 */
.L_x_43:
[----:B------:R-:W-:Y:S05]  /*5b10*/  BSYNC B1 ;  /* 0x0000000000017941 */ /* 0x000fea0003800000 */
.L_x_42:
[----:B-----5:R-:W-:Y:S01]  /*5b20*/  LOP3.LUT R36, R36, 0xff, RZ, 0xc0, !PT ;  /* 0x000000ff24247812 */ /* 0x020fe200078ec0ff */
[----:B------:R-:W-:Y:S01]  /*5b30*/  BSSY B1, `(.L_x_44) ;  /* 0x0000013000017945 */ /* 0x000fe20003800000 */
[----:B--2---:R-:W-:Y:S02]  /*5b40*/  IADD3 R37, P1, R39, 0x8, RZ ;  /* 0x0000000827257810 */ /* 0x004fe40007f3e0ff */
[----:B------:R-:W-:-:S03]  /*5b50*/  F2FP.F16.E5M2.UNPACK_B R36, R36 ;  /* 0x00000024ff24723e */ /* 0x000fc600020004ff */
[----:B------:R-:W-:Y:S01]  /*5b60*/  IMAD.X R32, RZ, RZ, R33, P1 ;  /* 0x000000ffff207224 */ /* 0x000fe200008e0621 */
[----:B------:R-:W-:Y:S01]  /*5b70*/  ISETP.GE.AND P1, PT, R38, 0x9, PT ;  /* 0x000000092600780c */ /* 0x000fe20003f26270 */
[----:B------:R-:W-:Y:S02]  /*5b80*/  HADD2.F32 R36, -RZ, R36.H0_H0 ;  /* 0x20000024ff247230 */ /* 0x000fe40000004100 */
[----:B------:R-:W-:Y:S01]  /*5b90*/  IMAD R32, R32, UR6, RZ ;  /* 0x0000000620207c24 */ /* 0x000fe2000f8e02ff */
[----:B------:R-:W-:Y:S01]  /*5ba0*/  ISETP.LT.OR P5, PT, R35, 0x1, !P1 ;  /* 0x000000012300780c */ /* 0x000fe20004fa1670 */
[----:B------:R-:W-:-:S04]  /*5bb0*/  IMAD.WIDE.U32 R30, R37, UR6, R30 ;  /* 0x00000006251e7c25 */ /* 0x000fc8000f8e001e */
[----:B------:R-:W-:Y:S01]  /*5bc0*/  FMUL R36, R36, UR21 ;  /* 0x0000001524247c20 */ /* 0x000fe20008400000 */
[----:B------:R-:W-:-:S03]  /*5bd0*/  IMAD R37, R37, UR7, R32 ;  /* 0x0000000725257c24 */ /* 0x000fc6000f8e0220 */
[----:B------:R-:W-:Y:S01]  /*5be0*/  FFMA R36, R225, UR20, R36 ;  /* 0x00000014e1247c23 */ /* 0x000fe20008000024 */
[----:B------:R-:W-:Y:S02]  /*5bf0*/  IADD3 R30, P4, R30, UR8, RZ ;  /* 0x000000081e1e7c10 */ /* 0x000fe4000ff9e0ff */
[----:B------:R-:W-:Y:S02]  /*5c00*/  PRMT R32, RZ, 0x7610, R32 ;  /* 0x00007610ff207816 */ /* 0x000fe40000000020 */
[----:B------:R-:W-:Y:S02]  /*5c10*/  F2FP.SATFINITE.E5M2.F32.PACK_AB_MERGE_C R33, RZ, R36, RZ ;  /* 0x00000024ff21723e */ /* 0x000fe400048060ff */
[----:B------:R-:W-:-:S03]  /*5c20*/  IADD3.X R31, R31, UR9, R37, P4, !PT ;  /* 0x000000091f1f7c10 */ /* 0x000fc6000a7fe425 */
[----:B------:R2:W-:Y:S01]  /*5c30*/  @!P3 STG.E.U8 desc[UR18][R24.64+0x1], R33 ;  /* 0x000001211800b986 */ /* 0x0005e2000c101112 */
[----:B------:R-:W-:Y:S05]  /*5c40*/  @P5 BRA `(.L_x_45) ;  /* 0x0000000000045947 */ /* 0x000fea0003800000 */
[----:B------:R4:W5:Y:S02]  /*5c50*/  LDG.E.U8 R32, desc[UR18][R30.64] ;  /* 0x000000121e207981 */ /* 0x000964000c1e1100 */
.L_x_45:
[----:B------:R-:W-:Y:S05]  /*5c60*/  BSYNC B1 ;  /* 0x0000000000017941 */ /* 0x000fea0003800000 */
.L_x_44:
[----:B-----5:R-:W-:Y:S01]  /*5c70*/  LOP3.LUT R32, R32, 0xff, RZ, 0xc0, !PT ;  /* 0x000000ff20207812 */ /* 0x020fe200078ec0ff */
[----:B------:R-:W-:Y:S01]  /*5c80*/  BSSY B1, `(.L_x_46) ;  /* 0x000000b000017945 */ /* 0x000fe20003800000 */
[----:B------:R-:W-:Y:S02]  /*5c90*/  ISETP.LT.OR P3, PT, R35, 0x2, !P1 ;  /* 0x000000022300780c */ /* 0x000fe40004f61670 */
[----:B------:R-:W-:-:S05]  /*5ca0*/  F2FP.F16.E5M2.UNPACK_B R32, R32 ;  /* 0x00000020ff20723e */ /* 0x000fca00020004ff */
[----:B------:R-:W-:-:S05]  /*5cb0*/  HADD2.F32 R32, -RZ, R32.H0_H0 ;  /* 0x20000020ff207230 */ /* 0x000fca0000004100 */
[----:B--2---:R-:W-:Y:S01]  /*5cc0*/  FMUL R33, R32, UR21 ;  /* 0x0000001520217c20 */ /* 0x004fe20008400000 */
[----:B------:R-:W-:-:S03]  /*5cd0*/  PRMT R32, RZ, 0x7610, R32 ;  /* 0x00007610ff207816 */ /* 0x000fc60000000020 */
[----:B------:R-:W-:-:S05]  /*5ce0*/  FFMA R33, R224, UR20, R33 ;  /* 0x00000014e0217c23 */ /* 0x000fca0008000021 */
[----:B------:R-:W-:-:S05]  /*5cf0*/  F2FP.SATFINITE.E5M2.F32.PACK_AB_MERGE_C R33, RZ, R33, RZ ;  /* 0x00000021ff21723e */ /* 0x000fca00048060ff */
[----:B------:R2:W-:Y:S01]  /*5d00*/  @!P5 STG.E.U8 desc[UR18][R26.64], R33 ;  /* 0x000000211a00d986 */ /* 0x0005e2000c101112 */
[----:B------:R-:W-:Y:S05]  /*5d10*/  @P3 BRA `(.L_x_47) ;  /* 0x0000000000043947 */ /* 0x000fea0003800000 */
[----:B------:R0:W5:Y:S02]  /*5d20*/  LDG.E.U8 R32, desc[UR18][R30.64+0x1] ;  /* 0x000001121e207981 */ /* 0x000164000c1e1100 */
.L_x_47:
[----:B------:R-:W-:Y:S05]  /*5d30*/  BSYNC B1 ;  /* 0x0000000000017941 */ /* 0x000fea0003800000 */
.L_x_46:
[----:B-----5:R-:W-:Y:S01]  /*5d40*/  LOP3.LUT R32, R32, 0xff, RZ, 0xc0, !PT ;  /* 0x000000ff20207812 */ /* 0x020fe200078ec0ff */
[----:B------:R-:W-:Y:S01]  /*5d50*/  BSSY B1, `(.L_x_48) ;  /* 0x000000b000017945 */ /* 0x000fe20003800000 */
[----:B------:R-:W-:Y:S02]  /*5d60*/  ISETP.LT.OR P4, PT, R35, 0x9, !P0 ;  /* 0x000000092300780c */ /* 0x000fe40004781670 */
[----:B------:R-:W-:-:S05]  /*5d70*/  F2FP.F16.E5M2.UNPACK_B R32, R32 ;  /* 0x00000020ff20723e */ /* 0x000fca00020004ff */
[----:B------:R-:W-:-:S05]  /*5d80*/  HADD2.F32 R32, -RZ, R32.H0_H0 ;  /* 0x20000020ff207230 */ /* 0x000fca0000004100 */
[----:B------:R-:W-:-:S04]  /*5d90*/  FMUL R32, R32, UR21 ;  /* 0x0000001520207c20 */ /* 0x000fc80008400000 */
[----:B------:R-:W-:-:S05]  /*5da0*/  FFMA R32, R223, UR20, R32 ;  /* 0x00000014df207c23 */ /* 0x000fca0008000020 */
[----:B--2---:R-:W-:Y:S02]  /*5db0*/  F2FP.SATFINITE.E5M2.F32.PACK_AB_MERGE_C R33, RZ, R32, RZ ;  /* 0x00000020ff21723e */ /* 0x004fe400048060ff */
[----:B------:R-:W-:-:S03]  /*5dc0*/  PRMT R32, RZ, 0x7610, R32 ;  /* 0x00007610ff207816 */ /* 0x000fc60000000020 */
[----:B------:R2:W-:Y:S01]  /*5dd0*/  @!P3 STG.E.U8 desc[UR18][R26.64+0x1], R33 ;  /* 0x000001211a00b986 */ /* 0x0005e2000c101112 */
[----:B------:R-:W-:Y:S05]  /*5de0*/  @P4 BRA `(.L_x_49) ;  /* 0x0000000000044947 */ /* 0x000fea0003800000 */
[----:B------:R0:W5:Y:S02]  /*5df0*/  LDG.E.U8 R32, desc[UR18][R28.64+0x8] ;  /* 0x000008121c207981 */ /* 0x000164000c1e1100 */
.L_x_49:
[----:B------:R-:W-:Y:S05]  /*5e00*/  BSYNC B1 ;  /* 0x0000000000017941 */ /* 0x000fea0003800000 */
.L_x_48:
        /* <DEDUP_REMOVED lines=12> */
.L_x_51:
[----:B------:R-:W-:Y:S05]  /*5ed0*/  BSYNC B1 ;  /* 0x0000000000017941 */ /* 0x000fea0003800000 */
.L_x_50:
        /* <DEDUP_REMOVED lines=12> */
.L_x_53:
[----:B------:R-:W-:Y:S05]  /*5fa0*/  BSYNC B1 ;  /* 0x0000000000017941 */ /* 0x000fea0003800000 */
.L_x_52:
        /* <DEDUP_REMOVED lines=12> */
.L_x_55:
[----:B------:R-:W-:Y:S05]  /*6070*/  BSYNC B1 ;  /* 0x0000000000017941 */ /* 0x000fea0003800000 */
.L_x_54:
        /* <DEDUP_REMOVED lines=12> */
.L_x_57:
[----:B------:R-:W-:Y:S05]  /*6140*/  BSYNC B1 ;  /* 0x0000000000017941 */ /* 0x000fea0003800000 */
.L_x_56:
        /* <DEDUP_REMOVED lines=12> */
.L_x_59:
[----:B------:R-:W-:Y:S05]  /*6210*/  BSYNC B1 ;  /* 0x0000000000017941 */ /* 0x000fea0003800000 */
.L_x_58:
        /* <DEDUP_REMOVED lines=12> */
.L_x_61:
[----:B------:R-:W-:Y:S05]  /*62e0*/  BSYNC B1 ;  /* 0x0000000000017941 */ /* 0x000fea0003800000 */
.L_x_60:
        /* <DEDUP_REMOVED lines=12> */
.L_x_63:
[----:B------:R-:W-:Y:S05]  /*63b0*/  BSYNC B1 ;  /* 0x0000000000017941 */ /* 0x000fea0003800000 */
.L_x_62:
        /* <DEDUP_REMOVED lines=12> */
.L_x_65:
[----:B------:R-:W-:Y:S05]  /*6480*/  BSYNC B1 ;  /* 0x0000000000017941 */ /* 0x000fea0003800000 */
.L_x_64:
        /* <DEDUP_REMOVED lines=12> */
.L_x_67:
[----:B------:R-:W-:Y:S05]  /*6550*/  BSYNC B1 ;  /* 0x0000000000017941 */ /* 0x000fea0003800000 */
.L_x_66:
        /* <DEDUP_REMOVED lines=12> */
.L_x_69:
[----:B------:R-:W-:Y:S05]  /*6620*/  BSYNC B1 ;  /* 0x0000000000017941 */ /* 0x000fea0003800000 */
.L_x_68:
        /* <DEDUP_REMOVED lines=12> */
.L_x_71:
[----:B------:R-:W-:Y:S05]  /*66f0*/  BSYNC B1 ;  /* 0x0000000000017941 */ /* 0x000fea0003800000 */
.L_x_70:
        /* <DEDUP_REMOVED lines=12> */
.L_x_73:
[----:B------:R-:W-:Y:S05]  /*67c0*/  BSYNC B1 ;  /* 0x0000000000017941 */ /* 0x000fea0003800000 */
.L_x_72:
        /* <DEDUP_REMOVED lines=12> */
.L_x_75:
[----:B------:R-:W-:Y:S05]  /*6890*/  BSYNC B1 ;  /* 0x0000000000017941 */ /* 0x000fea0003800000 */
.L_x_74:
        /* <DEDUP_REMOVED lines=12> */
.L_x_77:
[----:B------:R-:W-:Y:S05]  /*6960*/  BSYNC B1 ;  /* 0x0000000000017941 */ /* 0x000fea0003800000 */
.L_x_76:
        /* <DEDUP_REMOVED lines=12> */
.L_x_79:
[----:B------:R-:W-:Y:S05]  /*6a30*/  BSYNC B1 ;  /* 0x0000000000017941 */ /* 0x000fea0003800000 */
.L_x_78:
        /* <DEDUP_REMOVED lines=12> */
.L_x_81:
[----:B------:R-:W-:Y:S05]  /*6b00*/  BSYNC B1 ;  /* 0x0000000000017941 */ /* 0x000fea0003800000 */
.L_x_80:
        /* <DEDUP_REMOVED lines=12> */
.L_x_83:
[----:B------:R-:W-:Y:S05]  /*6bd0*/  BSYNC B1 ;  /* 0x0000000000017941 */ /* 0x000fea0003800000 */
.L_x_82:
        /* <DEDUP_REMOVED lines=12> */
.L_x_85:
[----:B------:R-:W-:Y:S05]  /*6ca0*/  BSYNC B1 ;  /* 0x0000000000017941 */ /* 0x000fea0003800000 */
.L_x_84:
        /* <DEDUP_REMOVED lines=12> */
.L_x_87:
[----:B------:R-:W-:Y:S05]  /*6d70*/  BSYNC B1 ;  /* 0x0000000000017941 */ /* 0x000fea0003800000 */
.L_x_86:
        /* <DEDUP_REMOVED lines=12> */
.L_x_89:
[----:B------:R-:W-:Y:S05]  /*6e40*/  BSYNC B1 ;  /* 0x0000000000017941 */ /* 0x000fea0003800000 */
.L_x_88:
        /* <DEDUP_REMOVED lines=12> */
.L_x_91:
[----:B------:R-:W-:Y:S05]  /*6f10*/  BSYNC B1 ;  /* 0x0000000000017941 */ /* 0x000fea0003800000 */
.L_x_90:
        /* <DEDUP_REMOVED lines=12> */
.L_x_93:
[----:B------:R-:W-:Y:S05]  /*6fe0*/  BSYNC B1 ;  /* 0x0000000000017941 */ /* 0x000fea0003800000 */
.L_x_92:
        /* <DEDUP_REMOVED lines=12> */
.L_x_95:
[----:B------:R-:W-:Y:S05]  /*70b0*/  BSYNC B1 ;  /* 0x0000000000017941 */ /* 0x000fea0003800000 */
.L_x_94:
        /* <DEDUP_REMOVED lines=12> */
.L_x_97:
[----:B------:R-:W-:Y:S05]  /*7180*/  BSYNC B1 ;  /* 0x0000000000017941 */ /* 0x000fea0003800000 */
.L_x_96:
        /* <DEDUP_REMOVED lines=12> */
.L_x_99:
[----:B------:R-:W-:Y:S05]  /*7250*/  BSYNC B1 ;  /* 0x0000000000017941 */ /* 0x000fea0003800000 */
.L_x_98:
        /* <DEDUP_REMOVED lines=12> */
.L_x_101:
[----:B------:R-:W-:Y:S05]  /*7320*/  BSYNC B1 ;  /* 0x0000000000017941 */ /* 0x000fea0003800000 */
.L_x_100:
        /* <DEDUP_REMOVED lines=12> */
.L_x_103:
[----:B------:R-:W-:Y:S05]  /*73f0*/  BSYNC B1 ;  /* 0x0000000000017941 */ /* 0x000fea0003800000 */
.L_x_102:
        /* <DEDUP_REMOVED lines=12> */
.L_x_105:
[----:B------:R-:W-:Y:S05]  /*74c0*/  BSYNC B1 ;  /* 0x0000000000017941 */ /* 0x000fea0003800000 */
.L_x_104:
        /* <DEDUP_REMOVED lines=12> */
.L_x_107:
[----:B------:R-:W-:Y:S05]  /*7590*/  BSYNC B1 ;  /* 0x0000000000017941 */ /* 0x000fea0003800000 */
.L_x_106:
        /* <DEDUP_REMOVED lines=12> */
.L_x_109:
[----:B------:R-:W-:Y:S05]  /*7660*/  BSYNC B1 ;  /* 0x0000000000017941 */ /* 0x000fea0003800000 */
.L_x_108:
        /* <DEDUP_REMOVED lines=12> */
.L_x_111:
[----:B------:R-:W-:Y:S05]  /*7730*/  BSYNC B1 ;  /* 0x0000000000017941 */ /* 0x000fea0003800000 */
.L_x_110:
        /* <DEDUP_REMOVED lines=12> */
.L_x_113:
[----:B------:R-:W-:Y:S05]  /*7800*/  BSYNC B1 ;  /* 0x0000000000017941 */ /* 0x000fea0003800000 */
.L_x_112:
        /* <DEDUP_REMOVED lines=12> */
.L_x_115:
[----:B------:R-:W-:Y:S05]  /*78d0*/  BSYNC B1 ;  /* 0x0000000000017941 */ /* 0x000fea0003800000 */
.L_x_114:
        /* <DEDUP_REMOVED lines=12> */
.L_x_117:
[----:B------:R-:W-:Y:S05]  /*79a0*/  BSYNC B1 ;  /* 0x0000000000017941 */ /* 0x000fea0003800000 */
.L_x_116:
        /* <DEDUP_REMOVED lines=12> */
.L_x_119:
[----:B------:R-:W-:Y:S05]  /*7a70*/  BSYNC B1 ;  /* 0x0000000000017941 */ /* 0x000fea0003800000 */
.L_x_118:
        /* <DEDUP_REMOVED lines=12> */
.L_x_121:
[----:B------:R-:W-:Y:S05]  /*7b40*/  BSYNC B1 ;  /* 0x0000000000017941 */ /* 0x000fea0003800000 */
.L_x_120:
        /* <DEDUP_REMOVED lines=12> */
.L_x_123:
[----:B------:R-:W-:Y:S05]  /*7c10*/  BSYNC B1 ;  /* 0x0000000000017941 */ /* 0x000fea0003800000 */
.L_x_122:
        /* <DEDUP_REMOVED lines=12> */
.L_x_125:
[----:B------:R-:W-:Y:S05]  /*7ce0*/  BSYNC B1 ;  /* 0x0000000000017941 */ /* 0x000fea0003800000 */
.L_x_124:
        /* <DEDUP_REMOVED lines=12> */
.L_x_127:
[----:B------:R-:W-:Y:S05]  /*7db0*/  BSYNC B1 ;  /* 0x0000000000017941 */ /* 0x000fea0003800000 */
.L_x_126:
        /* <DEDUP_REMOVED lines=12> */
.L_x_129:
[----:B------:R-:W-:Y:S05]  /*7e80*/  BSYNC B1 ;  /* 0x0000000000017941 */ /* 0x000fea0003800000 */
.L_x_128:
        /* <DEDUP_REMOVED lines=12> */
.L_x_131:
[----:B------:R-:W-:Y:S05]  /*7f50*/  BSYNC B1 ;  /* 0x0000000000017941 */ /* 0x000fea0003800000 */
.L_x_130:
        /* <DEDUP_REMOVED lines=12> */
.L_x_133:
[----:B------:R-:W-:Y:S05]  /*8020*/  BSYNC B1 ;  /* 0x0000000000017941 */ /* 0x000fea0003800000 */
.L_x_132:
        /* <DEDUP_REMOVED lines=12> */
.L_x_135:
[----:B------:R-:W-:Y:S05]  /*80f0*/  BSYNC B1 ;  /* 0x0000000000017941 */ /* 0x000fea0003800000 */
.L_x_134:
        /* <DEDUP_REMOVED lines=12> */
.L_x_137:
[----:B------:R-:W-:Y:S05]  /*81c0*/  BSYNC B1 ;  /* 0x0000000000017941 */ /* 0x000fea0003800000 */
.L_x_136:
        /* <DEDUP_REMOVED lines=12> */
.L_x_139:
[----:B------:R-:W-:Y:S05]  /*8290*/  BSYNC B1 ;  /* 0x0000000000017941 */ /* 0x000fea0003800000 */
.L_x_138:
        /* <DEDUP_REMOVED lines=12> */
.L_x_141:
[----:B------:R-:W-:Y:S05]  /*8360*/  BSYNC B1 ;  /* 0x0000000000017941 */ /* 0x000fea0003800000 */
.L_x_140:
        /* <DEDUP_REMOVED lines=12> */
.L_x_143:
[----:B------:R-:W-:Y:S05]  /*8430*/  BSYNC B1 ;  /* 0x0000000000017941 */ /* 0x000fea0003800000 */
.L_x_142:
        /* <DEDUP_REMOVED lines=12> */
.L_x_145:
[----:B------:R-:W-:Y:S05]  /*8500*/  BSYNC B1 ;  /* 0x0000000000017941 */ /* 0x000fea0003800000 */
.L_x_144:
        /* <DEDUP_REMOVED lines=12> */
.L_x_147:
[----:B------:R-:W-:Y:S05]  /*85d0*/  BSYNC B1 ;  /* 0x0000000000017941 */ /* 0x000fea0003800000 */
.L_x_146:
        /* <DEDUP_REMOVED lines=12> */
.L_x_149:
[----:B------:R-:W-:Y:S05]  /*86a0*/  BSYNC B1 ;  /* 0x0000000000017941 */ /* 0x000fea0003800000 */
.L_x_148:
        /* <DEDUP_REMOVED lines=12> */
.L_x_151:
[----:B------:R-:W-:Y:S05]  /*8770*/  BSYNC B1 ;  /* 0x0000000000017941 */ /* 0x000fea0003800000 */
.L_x_150:
        /* <DEDUP_REMOVED lines=12> */
.L_x_153:
[----:B------:R-:W-:Y:S05]  /*8840*/  BSYNC B1 ;  /* 0x0000000000017941 */ /* 0x000fea0003800000 */
.L_x_152:
        /* <DEDUP_REMOVED lines=12> */
.L_x_155:
[----:B------:R-:W-:Y:S05]  /*8910*/  BSYNC B1 ;  /* 0x0000000000017941 */ /* 0x000fea0003800000 */
.L_x_154:
        /* <DEDUP_REMOVED lines=12> */
.L_x_157:
[----:B------:R-:W-:Y:S05]  /*89e0*/  BSYNC B1 ;  /* 0x0000000000017941 */ /* 0x000fea0003800000 */
.L_x_156:
        /* <DEDUP_REMOVED lines=12> */
.L_x_159:
[----:B------:R-:W-:Y:S05]  /*8ab0*/  BSYNC B1 ;  /* 0x0000000000017941 */ /* 0x000fea0003800000 */
.L_x_158:
        /* <DEDUP_REMOVED lines=12> */
.L_x_161:
[----:B------:R-:W-:Y:S05]  /*8b80*/  BSYNC B1 ;  /* 0x0000000000017941 */ /* 0x000fea0003800000 */
.L_x_160:
        /* <DEDUP_REMOVED lines=12> */
.L_x_163:
[----:B------:R-:W-:Y:S05]  /*8c50*/  BSYNC B1 ;  /* 0x0000000000017941 */ /* 0x000fea0003800000 */
.L_x_162:
        /* <DEDUP_REMOVED lines=12> */
.L_x_165:
[----:B------:R-:W-:Y:S05]  /*8d20*/  BSYNC B1 ;  /* 0x0000000000017941 */ /* 0x000fea0003800000 */
.L_x_164:
        /* <DEDUP_REMOVED lines=12> */
.L_x_167:
[----:B------:R-:W-:Y:S05]  /*8df0*/  BSYNC B1 ;  /* 0x0000000000017941 */ /* 0x000fea0003800000 */
.L_x_166:
        /* <DEDUP_REMOVED lines=12> */
.L_x_169:
[----:B------:R-:W-:Y:S05]  /*8ec0*/  BSYNC B1 ;  /* 0x0000000000017941 */ /* 0x000fea0003800000 */
.L_x_168:
        /* <DEDUP_REMOVED lines=12> */
.L_x_171:
[----:B------:R-:W-:Y:S05]  /*8f90*/  BSYNC B1 ;  /* 0x0000000000017941 */ /* 0x000fea0003800000 */
.L_x_170:
        /* <DEDUP_REMOVED lines=12> */
.L_x_173:
[----:B------:R-:W-:Y:S05]  /*9060*/  BSYNC B1 ;  /* 0x0000000000017941 */ /* 0x000fea0003800000 */
.L_x_172:
        /* <DEDUP_REMOVED lines=12> */
.L_x_175:
[----:B------:R-:W-:Y:S05]  /*9130*/  BSYNC B1 ;  /* 0x0000000000017941 */ /* 0x000fea0003800000 */
.L_x_174:
        /* <DEDUP_REMOVED lines=12> */
.L_x_177:
[----:B------:R-:W-:Y:S05]  /*9200*/  BSYNC B1 ;  /* 0x0000000000017941 */ /* 0x000fea0003800000 */
.L_x_176:
        /* <DEDUP_REMOVED lines=12> */
.L_x_179:
[----:B------:R-:W-:Y:S05]  /*92d0*/  BSYNC B1 ;  /* 0x0000000000017941 */ /* 0x000fea0003800000 */
.L_x_178:
        /* <DEDUP_REMOVED lines=12> */
.L_x_181:
[----:B------:R-:W-:Y:S05]  /*93a0*/  BSYNC B1 ;  /* 0x0000000000017941 */ /* 0x000fea0003800000 */
.L_x_180:
        /* <DEDUP_REMOVED lines=12> */
.L_x_183:
[----:B------:R-:W-:Y:S05]  /*9470*/  BSYNC B1 ;  /* 0x0000000000017941 */ /* 0x000fea0003800000 */
.L_x_182:
        /* <DEDUP_REMOVED lines=12> */
.L_x_185:
[----:B------:R-:W-:Y:S05]  /*9540*/  BSYNC B1 ;  /* 0x0000000000017941 */ /* 0x000fea0003800000 */
.L_x_184:
        /* <DEDUP_REMOVED lines=12> */
.L_x_187:
[----:B------:R-:W-:Y:S05]  /*9610*/  BSYNC B1 ;  /* 0x0000000000017941 */ /* 0x000fea0003800000 */
.L_x_186:
        /* <DEDUP_REMOVED lines=12> */
.L_x_189:
[----:B------:R-:W-:Y:S05]  /*96e0*/  BSYNC B1 ;  /* 0x0000000000017941 */ /* 0x000fea0003800000 */
.L_x_188:
        /* <DEDUP_REMOVED lines=12> */
.L_x_191:
[----:B------:R-:W-:Y:S05]  /*97b0*/  BSYNC B1 ;  /* 0x0000000000017941 */ /* 0x000fea0003800000 */
.L_x_190:
[----:B-----5:R-:W-:Y:S01]  /*97c0*/  LOP3.LUT R32, R32, 0xff, RZ, 0xc0, !PT ;  /* 0x000000ff20207812 */ /* 0x020fe200078ec0ff */
[----:B------:R-:W-:Y:S01]  /*97d0*/  BSSY B1, `(.L_x_192) ;  /* 0x000000b000017945 */ /* 0x000fe20003800000 */
[----:B------:R-:W-:Y:S02]  /*97e0*/  ISETP.LT.OR P4, PT, R35, 0x99, !P0 ;  /* 0x000000992300780c */ /* 0x000fe40004781670 */
[----:B------:R-:W-:-:S05]  /*97f0*/  F2FP.F16.E5M2.UNPACK_B R32, R32 ;  /* 0x00000020ff20723e */ /* 0x000fca00020004ff */
[----:B------:R-:W-:-:S05]  /*9800*/  HADD2.F32 R32, -RZ, R32.H0_H0 ;  /* 0x20000020ff207230 */ /* 0x000fca0000004100 */
[----:B------:R-:W-:-:S04]  /*9810*/  FMUL R32, R32, UR21 ;  /* 0x0000001520207c20 */ /* 0x000fc80008400000 */
[----:B------:R-:W-:Y:S01]  /*9820*/  FFMA R32, R23, UR20, R32 ;  /* 0x0000001417207c23 */ /* 0x000fe20008000020 */
[----:B------:R-:W-:-:S04]  /*9830*/  PRMT R23, RZ, 0x7610, R23 ;  /* 0x00007610ff177816 */ /* 0x000fc80000000017 */
[----:B--2---:R-:W-:-:S05]  /*9840*/  F2FP.SATFINITE.E5M2.F32.PACK_AB_MERGE_C R33, RZ, R32, RZ ;  /* 0x00000020ff21723e */ /* 0x004fca00048060ff */
[----:B------:R2:W-:Y:S01]  /*9850*/  @!P3 STG.E.U8 desc[UR18][R26.64+0x91], R33 ;  /* 0x000091211a00b986 */ /* 0x0005e2000c101112 */
[----:B------:R-:W-:Y:S05]  /*9860*/  @P4 BRA `(.L_x_193) ;  /* 0x0000000000044947 */ /* 0x000fea0003800000 */
[----:B------:R0:W5:Y:S02]  /*9870*/  LDG.E.U8 R23, desc[UR18][R28.64+0x98] ;  /* 0x000098121c177981 */ /* 0x000164000c1e1100 */
.L_x_193:
[----:B------:R-:W-:Y:S05]  /*9880*/  BSYNC B1 ;  /* 0x0000000000017941 */ /* 0x000fea0003800000 */
.L_x_192:
        /* <DEDUP_REMOVED lines=8> */
[----:B------:R-:W-:-:S05]  /*9910*/  F2FP.SATFINITE.E5M2.F32.PACK_AB_MERGE_C R23, RZ, R23, RZ ;  /* 0x00000017ff17723e */ /* 0x000fca00048060ff */
[----:B------:R0:W-:Y:S01]  /*9920*/  @!P4 STG.E.U8 desc[UR18][R24.64+0x98], R23 ;  /* 0x000098171800c986 */ /* 0x0001e2000c101112 */
[----:B------:R-:W-:Y:S05]  /*9930*/  @P3 BRA `(.L_x_195) ;  /* 0x0000000000043947 */ /* 0x000fea0003800000 */
[----:B------:R0:W5:Y:S02]  /*9940*/  LDG.E.U8 R22, desc[UR18][R28.64+0x99] ;  /* 0x000099121c167981 */ /* 0x000164000c1e1100 */
.L_x_195:
[----:B------:R-:W-:Y:S05]  /*9950*/  BSYNC B1 ;  /* 0x0000000000017941 */ /* 0x000fea0003800000 */
.L_x_194:
        /* <DEDUP_REMOVED lines=8> */
[----:B0-----:R-:W-:-:S05]  /*99e0*/  F2FP.SATFINITE.E5M2.F32.PACK_AB_MERGE_C R23, RZ, R22, RZ ;  /* 0x00000016ff17723e */ /* 0x001fca00048060ff */
[----:B------:R0:W-:Y:S01]  /*99f0*/  @!P3 STG.E.U8 desc[UR18][R24.64+0x99], R23 ;  /* 0x000099171800b986 */ /* 0x0001e2000c101112 */
[----:B------:R-:W-:Y:S05]  /*9a00*/  @P4 BRA `(.L_x_197) ;  /* 0x0000000000044947 */ /* 0x000fea0003800000 */
[----:B------:R0:W5:Y:S02]  /*9a10*/  LDG.E.U8 R21, desc[UR18][R30.64+0x98] ;  /* 0x000098121e157981 */ /* 0x000164000c1e1100 */
.L_x_197:
[----:B------:R-:W-:Y:S05]  /*9a20*/  BSYNC B1 ;  /* 0x0000000000017941 */ /* 0x000fea0003800000 */
.L_x_196:
        /* <DEDUP_REMOVED lines=12> */
.L_x_199:
[----:B------:R-:W-:Y:S05]  /*9af0*/  BSYNC B1 ;  /* 0x0000000000017941 */ /* 0x000fea0003800000 */
.L_x_198:
        /* <DEDUP_REMOVED lines=12> */
.L_x_201:
[----:B------:R-:W-:Y:S05]  /*9bc0*/  BSYNC B1 ;  /* 0x0000000000017941 */ /* 0x000fea0003800000 */
.L_x_200:
        /* <DEDUP_REMOVED lines=12> */
.L_x_203:
[----:B------:R-:W-:Y:S05]  /*9c90*/  BSYNC B1 ;  /* 0x0000000000017941 */ /* 0x000fea0003800000 */
.L_x_202:
        /* <DEDUP_REMOVED lines=12> */
.L_x_205:
[----:B------:R-:W-:Y:S05]  /*9d60*/  BSYNC B1 ;  /* 0x0000000000017941 */ /* 0x000fea0003800000 */
.L_x_204:
        /* <DEDUP_REMOVED lines=12> */
.L_x_207:
[----:B------:R-:W-:Y:S05]  /*9e30*/  BSYNC B1 ;  /* 0x0000000000017941 */ /* 0x000fea0003800000 */
.L_x_206:
        /* <DEDUP_REMOVED lines=12> */
.L_x_209:
[----:B------:R-:W-:Y:S05]  /*9f00*/  BSYNC B1 ;  /* 0x0000000000017941 */ /* 0x000fea0003800000 */
.L_x_208:
        /* <DEDUP_REMOVED lines=12> */
.L_x_211:
[----:B------:R-:W-:Y:S05]  /*9fd0*/  BSYNC B1 ;  /* 0x0000000000017941 */ /* 0x000fea0003800000 */
.L_x_210:
        /* <DEDUP_REMOVED lines=12> */
.L_x_213:
[----:B------:R-:W-:Y:S05]  /*a0a0*/  BSYNC B1 ;  /* 0x0000000000017941 */ /* 0x000fea0003800000 */
.L_x_212:
        /* <DEDUP_REMOVED lines=12> */
.L_x_215:
[----:B------:R-:W-:Y:S05]  /*a170*/  BSYNC B1 ;  /* 0x0000000000017941 */ /* 0x000fea0003800000 */
.L_x_214:
        /* <DEDUP_REMOVED lines=12> */
.L_x_217:
[----:B------:R-:W-:Y:S05]  /*a240*/  BSYNC B1 ;  /* 0x0000000000017941 */ /* 0x000fea0003800000 */
.L_x_216:
        /* <DEDUP_REMOVED lines=12> */
.L_x_219:
[----:B------:R-:W-:Y:S05]  /*a310*/  BSYNC B1 ;  /* 0x0000000000017941 */ /* 0x000fea0003800000 */
.L_x_218:
        /* <DEDUP_REMOVED lines=12> */
.L_x_221:
[----:B------:R-:W-:Y:S05]  /*a3e0*/  BSYNC B1 ;  /* 0x0000000000017941 */ /* 0x000fea0003800000 */
.L_x_220:
        /* <DEDUP_REMOVED lines=12> */
.L_x_223:
[----:B------:R-:W-:Y:S05]  /*a4b0*/  BSYNC B1 ;  /* 0x0000000000017941 */ /* 0x000fea0003800000 */
.L_x_222:
        /* <DEDUP_REMOVED lines=12> */
.L_x_225:
[----:B------:R-:W-:Y:S05]  /*a580*/  BSYNC B1 ;  /* 0x0000000000017941 */ /* 0x000fea0003800000 */
.L_x_224:
        /* <DEDUP_REMOVED lines=12> */
.L_x_227:
[----:B------:R-:W-:Y:S05]  /*a650*/  BSYNC B1 ;  /* 0x0000000000017941 */ /* 0x000fea0003800000 */
.L_x_226:
        /* <DEDUP_REMOVED lines=12> */
.L_x_229:
[----:B------:R-:W-:Y:S05]  /*a720*/  BSYNC B1 ;  /* 0x0000000000017941 */ /* 0x000fea0003800000 */
.L_x_228:
        /* <DEDUP_REMOVED lines=12> */
.L_x_231:
[----:B------:R-:W-:Y:S05]  /*a7f0*/  BSYNC B1 ;  /* 0x0000000000017941 */ /* 0x000fea0003800000 */
.L_x_230:
        /* <DEDUP_REMOVED lines=12> */
.L_x_233:
[----:B------:R-:W-:Y:S05]  /*a8c0*/  BSYNC B1 ;  /* 0x0000000000017941 */ /* 0x000fea0003800000 */
.L_x_232:
        /* <DEDUP_REMOVED lines=12> */
.L_x_235:
[----:B------:R-:W-:Y:S05]  /*a990*/  BSYNC B1 ;  /* 0x0000000000017941 */ /* 0x000fea0003800000 */
.L_x_234:
[----:B-----5:R-:W-:Y:S01]  /*a9a0*/  LOP3.LUT R2, R2, 0xff, RZ, 0xc0, !PT ;  /* 0x000000ff02027812 */ /* 0x020fe200078ec0ff */
[----:B------:R-:W-:Y:S01]  /*a9b0*/  BSSY B1, `(.L_x_236) ;  /* 0x000000b000017945 */ /* 0x000fe20003800000 */
[----:B------:R-:W-:Y:S02]  /*a9c0*/  ISETP.LT.OR P4, PT, R35, 0xc1, !P1 ;  /* 0x000000c12300780c */ /* 0x000fe40004f81670 */
[----:B------:R-:W-:-:S05]  /*a9d0*/  F2FP.F16.E5M2.UNPACK_B R2, R2 ;  /* 0x00000002ff02723e */ /* 0x000fca00020004ff */
[----:B------:R-:W-:-:S05]  /*a9e0*/  HADD2.F32 R2, -RZ, R2.H0_H0 ;  /* 0x20000002ff027230 */ /* 0x000fca0000004100 */
[----:B0-----:R-:W-:-:S04]  /*a9f0*/  FMUL R3, R2, UR21 ;  /* 0x0000001502037c20 */ /* 0x001fc80008400000 */
[----:B------:R-:W-:Y:S01]  /*aa00*/  FFMA R3, R0, UR20, R3 ;  /* 0x0000001400037c23 */ /* 0x000fe20008000003 */
[----:B------:R-:W-:-:S04]  /*aa10*/  PRMT R0, RZ, 0x7610, R0 ;  /* 0x00007610ff007816 */ /* 0x000fc80000000000 */
[----:B------:R-:W-:-:S05]  /*aa20*/  F2FP.SATFINITE.E5M2.F32.PACK_AB_MERGE_C R3, RZ, R3, RZ ;  /* 0x00000003ff03723e */ /* 0x000fca00048060ff */
[----:B------:R0:W-:Y:S01]  /*aa30*/  @!P3 STG.E.U8 desc[UR18][R24.64+0xc1], R3 ;  /* 0x0000c1031800b986 */ /* 0x0001e2000c101112 */
[----:B------:R-:W-:Y:S05]  /*aa40*/  @P4 BRA `(.L_x_237) ;  /* 0x0000000000044947 */ /* 0x000fea0003800000 */
[----:B------:R0:W5:Y:S02]  /*aa50*/  LDG.E.U8 R0, desc[UR18][R30.64+0xc0] ;  /* 0x0000c0121e007981 */ /* 0x000164000c1e1100 */
.L_x_237:
[----:B------:R-:W-:Y:S05]  /*aa60*/  BSYNC B1 ;  /* 0x0000000000017941 */ /* 0x000fea0003800000 */
.L_x_236:
[----:B------:R-:W2:Y:S01]  /*aa70*/  LDL.LU R2, [R1] ;  /* 0x0000000001027983 */ /* 0x000ea20000300800 */
[----:B-----5:R-:W-:Y:S01]  /*aa80*/  LOP3.LUT R0, R0, 0xff, RZ, 0xc0, !PT ;  /* 0x000000ff00007812 */ /* 0x020fe200078ec0ff */
[----:B------:R-:W-:Y:S01]  /*aa90*/  BSSY B1, `(.L_x_238) ;  /* 0x000000b000017945 */ /* 0x000fe20003800000 */
[----:B------:R-:W-:Y:S02]  /*aaa0*/  ISETP.LT.OR P3, PT, R35, 0xc2, !P1 ;  /* 0x000000c22300780c */ /* 0x000fe40004f61670 */
[----:B------:R-:W-:-:S05]  /*aab0*/  F2FP.F16.E5M2.UNPACK_B R0, R0 ;  /* 0x00000000ff00723e */ /* 0x000fca00020004ff */
[----:B------:R-:W-:-:S05]  /*aac0*/  HADD2.F32 R0, -RZ, R0.H0_H0 ;  /* 0x20000000ff007230 */ /* 0x000fca0000004100 */
[----:B------:R-:W-:-:S04]  /*aad0*/  FMUL R0, R0, UR21 ;  /* 0x0000001500007c20 */ /* 0x000fc80008400000 */
[----:B--2---:R-:W-:-:S05]  /*aae0*/  FFMA R0, R2, UR20, R0 ;  /* 0x0000001402007c23 */ /* 0x004fca0008000000 */
[----:B0-----:R-:W-:Y:S02]  /*aaf0*/  F2FP.SATFINITE.E5M2.F32.PACK_AB_MERGE_C R3, RZ, R0, RZ ;  /* 0x00000000ff03723e */ /* 0x001fe400048060ff */
[----:B------:R-:W-:-:S03]  /*ab00*/  PRMT R0, RZ, 0x7610, R0 ;  /* 0x00007610ff007816 */ /* 0x000fc60000000000 */
[----:B------:R0:W-:Y:S01]  /*ab10*/  @!P4 STG.E.U8 desc[UR18][R26.64+0xc0], R3 ;  /* 0x0000c0031a00c986 */ /* 0x0001e2000c101112 */
[----:B------:R-:W-:Y:S05]  /*ab20*/  @P3 BRA `(.L_x_239) ;  /* 0x0000000000043947 */ /* 0x000fea0003800000 */
[----:B------:R2:W5:Y:S02]  /*ab30*/  LDG.E.U8 R0, desc[UR18][R30.64+0xc1] ;  /* 0x0000c1121e007981 */ /* 0x000564000c1e1100 */
.L_x_239:
[----:B------:R-:W-:Y:S05]  /*ab40*/  BSYNC B1 ;  /* 0x0000000000017941 */ /* 0x000fea0003800000 */
.L_x_238:
[----:B------:R-:W3:Y:S01]  /*ab50*/  LDL.LU R2, [R1+0x4] ;  /* 0x0000040001027983 */ /* 0x000ee20000300800 */
[----:B-----5:R-:W-:Y:S01]  /*ab60*/  LOP3.LUT R0, R0, 0xff, RZ, 0xc0, !PT ;  /* 0x000000ff00007812 */ /* 0x020fe200078ec0ff */
[----:B------:R-:W-:Y:S01]  /*ab70*/  BSSY B1, `(.L_x_240) ;  /* 0x000000b000017945 */ /* 0x000fe20003800000 */
[----:B------:R-:W-:Y:S02]  /*ab80*/  ISETP.LT.OR P4, PT, R35, 0xc9, !P0 ;  /* 0x000000c92300780c */ /* 0x000fe40004781670 */
[----:B------:R-:W-:-:S05]  /*ab90*/  F2FP.F16.E5M2.UNPACK_B R0, R0 ;  /* 0x00000000ff00723e */ /* 0x000fca00020004ff */
[----:B------:R-:W-:-:S05]  /*aba0*/  HADD2.F32 R0, -RZ, R0.H0_H0 ;  /* 0x20000000ff007230 */ /* 0x000fca0000004100 */
[----:B------:R-:W-:-:S04]  /*abb0*/  FMUL R0, R0, UR21 ;  /* 0x0000001500007c20 */ /* 0x000fc80008400000 */
[----:B---3--:R-:W-:-:S05]  /*abc0*/  FFMA R0, R2, UR20, R0 ;  /* 0x0000001402007c23 */ /* 0x008fca0008000000 */
[----:B0-----:R-:W-:Y:S02]  /*abd0*/  F2FP.SATFINITE.E5M2.F32.PACK_AB_MERGE_C R3, RZ, R0, RZ ;  /* 0x00000000ff03723e */ /* 0x001fe400048060ff */
[----:B------:R-:W-:-:S03]  /*abe0*/  PRMT R0, RZ, 0x7610, R0 ;  /* 0x00007610ff007816 */ /* 0x000fc60000000000 */
[----:B------:R0:W-:Y:S01]  /*abf0*/  @!P3 STG.E.U8 desc[UR18][R26.64+0xc1], R3 ;  /* 0x0000c1031a00b986 */ /* 0x0001e2000c101112 */
[----:B------:R-:W-:Y:S05]  /*ac00*/  @P4 BRA `(.L_x_241) ;  /* 0x0000000000044947 */ /* 0x000fea0003800000 */
[----:B------:R3:W5:Y:S02]  /*ac10*/  LDG.E.U8 R0, desc[UR18][R28.64+0xc8] ;  /* 0x0000c8121c007981 */ /* 0x000764000c1e1100 */
.L_x_241:
[----:B------:R-:W-:Y:S05]  /*ac20*/  BSYNC B1 ;  /* 0x0000000000017941 */ /* 0x000fea0003800000 */
.L_x_240:
[----:B------:R-:W2:Y:S01]  /*ac30*/  LDL.LU R2, [R1+0x8] ;  /* 0x0000080001027983 */ /* 0x000ea20000300800 */
        /* <DEDUP_REMOVED lines=12> */
.L_x_243:
[----:B------:R-:W-:Y:S05]  /*ad00*/  BSYNC B1 ;  /* 0x0000000000017941 */ /* 0x000fea0003800000 */
.L_x_242:
        /* <DEDUP_REMOVED lines=13> */
.L_x_245:
[----:B------:R-:W-:Y:S05]  /*ade0*/  BSYNC B1 ;  /* 0x0000000000017941 */ /* 0x000fea0003800000 */
.L_x_244:
        /* <DEDUP_REMOVED lines=13> */
.L_x_247:
[----:B------:R-:W-:Y:S05]  /*aec0*/  BSYNC B1 ;  /* 0x0000000000017941 */ /* 0x000fea0003800000 */
.L_x_246:
        /* <DEDUP_REMOVED lines=13> */
.L_x_249:
[----:B------:R-:W-:Y:S05]  /*afa0*/  BSYNC B1 ;  /* 0x0000000000017941 */ /* 0x000fea0003800000 */
.L_x_248:
        /* <DEDUP_REMOVED lines=13> */
.L_x_251:
[----:B------:R-:W-:Y:S05]  /*b080*/  BSYNC B1 ;  /* 0x0000000000017941 */ /* 0x000fea0003800000 */
.L_x_250:
        /* <DEDUP_REMOVED lines=13> */
.L_x_253:
[----:B------:R-:W-:Y:S05]  /*b160*/  BSYNC B1 ;  /* 0x0000000000017941 */ /* 0x000fea0003800000 */
.L_x_252:
        /* <DEDUP_REMOVED lines=13> */
.L_x_255:
[----:B------:R-:W-:Y:S05]  /*b240*/  BSYNC B1 ;  /* 0x0000000000017941 */ /* 0x000fea0003800000 */
.L_x_254:
        /* <DEDUP_REMOVED lines=13> */
.L_x_257:
[----:B------:R-:W-:Y:S05]  /*b320*/  BSYNC B1 ;  /* 0x0000000000017941 */ /* 0x000fea0003800000 */
.L_x_256:
        /* <DEDUP_REMOVED lines=13> */
.L_x_259:
[----:B------:R-:W-:Y:S05]  /*b400*/  BSYNC B1 ;  /* 0x0000000000017941 */ /* 0x000fea0003800000 */
.L_x_258:
        /* <DEDUP_REMOVED lines=13> */
.L_x_261:
[----:B------:R-:W-:Y:S05]  /*b4e0*/  BSYNC B1 ;  /* 0x0000000000017941 */ /* 0x000fea0003800000 */
.L_x_260:
        /* <DEDUP_REMOVED lines=13> */
.L_x_263:
[----:B------:R-:W-:Y:S05]  /*b5c0*/  BSYNC B1 ;  /* 0x0000000000017941 */ /* 0x000fea0003800000 */
.L_x_262:
        /* <DEDUP_REMOVED lines=13> */
.L_x_265:
[----:B------:R-:W-:Y:S05]  /*b6a0*/  BSYNC B1 ;  /* 0x0000000000017941 */ /* 0x000fea0003800000 */
.L_x_264:
        /* <DEDUP_REMOVED lines=13> */
.L_x_267:
[----:B------:R-:W-:Y:S05]  /*b780*/  BSYNC B1 ;  /* 0x0000000000017941 */ /* 0x000fea0003800000 */
.L_x_266:
        /* <DEDUP_REMOVED lines=13> */
.L_x_269:
[----:B------:R-:W-:Y:S05]  /*b860*/  BSYNC B1 ;  /* 0x0000000000017941 */ /* 0x000fea0003800000 */
.L_x_268:
        /* <DEDUP_REMOVED lines=13> */
.L_x_271:
[----:B------:R-:W-:Y:S05]  /*b940*/  BSYNC B1 ;  /* 0x0000000000017941 */ /* 0x000fea0003800000 */
.L_x_270:
        /* <DEDUP_REMOVED lines=13> */
.L_x_273:
[----:B------:R-:W-:Y:S05]  /*ba20*/  BSYNC B1 ;  /* 0x0000000000017941 */ /* 0x000fea0003800000 */
.L_x_272:
        /* <DEDUP_REMOVED lines=13> */
.L_x_275:
[----:B------:R-:W-:Y:S05]  /*bb00*/  BSYNC B1 ;  /* 0x0000000000017941 */ /* 0x000fea0003800000 */
.L_x_274:
        /* <DEDUP_REMOVED lines=13> */
.L_x_277:
[----:B------:R-:W-:Y:S05]  /*bbe0*/  BSYNC B1 ;  /* 0x0000000000017941 */ /* 0x000fea0003800000 */
.L_x_276:
        /* <DEDUP_REMOVED lines=13> */
.L_x_279:
[----:B------:R-:W-:Y:S05]  /*bcc0*/  BSYNC B1 ;  /* 0x0000000000017941 */ /* 0x000fea0003800000 */
.L_x_278:
        /* <DEDUP_REMOVED lines=13> */
.L_x_281:
[----:B------:R-:W-:Y:S05]  /*bda0*/  BSYNC B1 ;  /* 0x0000000000017941 */ /* 0x000fea0003800000 */
.L_x_280:
        /* <DEDUP_REMOVED lines=13> */
.L_x_283:
[----:B------:R-:W-:Y:S05]  /*be80*/  BSYNC B1 ;  /* 0x0000000000017941 */ /* 0x000fea0003800000 */
.L_x_282:
        /* <DEDUP_REMOVED lines=13> */
.L_x_285:
[----:B------:R-:W-:Y:S05]  /*bf60*/  BSYNC B1 ;  /* 0x0000000000017941 */ /* 0x000fea0003800000 */
.L_x_284:
        /* <DEDUP_REMOVED lines=13> */
.L_x_287:
[----:B------:R-:W-:Y:S05]  /*c040*/  BSYNC B1 ;  /* 0x0000000000017941 */ /* 0x000fea0003800000 */
.L_x_286:
        /* <DEDUP_REMOVED lines=13> */
.L_x_289:
[----:B------:R-:W-:Y:S05]  /*c120*/  BSYNC B1 ;  /* 0x0000000000017941 */ /* 0x000fea0003800000 */
.L_x_288:
        /* <DEDUP_REMOVED lines=13> */
.L_x_291:
[----:B------:R-:W-:Y:S05]  /*c200*/  BSYNC B1 ;  /* 0x0000000000017941 */ /* 0x000fea0003800000 */
.L_x_290:
        /* <DEDUP_REMOVED lines=13> */
.L_x_293:
[----:B------:R-:W-:Y:S05]  /*c2e0*/  BSYNC B1 ;  /* 0x0000000000017941 */ /* 0x000fea0003800000 */
.L_x_292:
        /* <DEDUP_REMOVED lines=13> */
.L_x_295:
[----:B------:R-:W-:Y:S05]  /*c3c0*/  BSYNC B1 ;  /* 0x0000000000017941 */ /* 0x000fea0003800000 */
.L_x_294:
[----:B------:R-:W-:Y:S05]  /*c3d0*/  @P1 BRA `(.L_x_296) ;  /* 0x0000002000a41947 */ /* 0x000fea0003800000 */
[----:B------:R-:W2:Y:S01]  /*c3e0*/  LDL.LU R2, [R1+0x74] ;  /* 0x0000740001027983 */ /* 0x000ea20000300800 */
[----:B-----5:R-:W-:-:S04]  /*c3f0*/  LOP3.LUT R0, R0, 0xff, RZ, 0xc0, !PT ;  /* 0x000000ff00007812 */ /* 0x020fc800078ec0ff */
[----:B------:R-:W-:-:S05]  /*c400*/  F2FP.F16.E5M2.UNPACK_B R0, R0 ;  /* 0x00000000ff00723e */ /* 0x000fca00020004ff */
[----:B------:R-:W-:-:S05]  /*c410*/  HADD2.F32 R0, -RZ, R0.H0_H0 ;  /* 0x20000000ff007230 */ /* 0x000fca0000004100 */
[----:B------:R-:W-:-:S04]  /*c420*/  FMUL R0, R0, UR21 ;  /* 0x0000001500007c20 */ /* 0x000fc80008400000 */
[----:B--2---:R-:W-:-:S05]  /*c430*/  FFMA R0, R2, UR20, R0 ;  /* 0x0000001402007c23 */ /* 0x004fca0008000000 */
[----:B0-----:R-:W-:-:S05]  /*c440*/  F2FP.SATFINITE.E5M2.F32.PACK_AB_MERGE_C R3, RZ, R0, RZ ;  /* 0x00000000ff03723e */ /* 0x001fca00048060ff */
[----:B------:R0:W-:Y:S01]  /*c450*/  STG.E.U8 desc[UR18][R26.64+0xf9], R3 ;  /* 0x0000f9031a007986 */ /* 0x0001e2000c101112 */
[----:B------:R-:W-:Y:S05]  /*c460*/  BRA `(.L_x_296) ;  /* 0x0000002000807947 */ /* 0x000fea0003800000 */
.L_x_39:
[----:B------:R-:W-:Y:S01]  /*c470*/  ISETP.GE.AND P1, PT, R38, 0x1, PT ;  /* 0x000000012600780c */ /* 0x000fe20003f26270 */
[----:B------:R-:W-:Y:S01]  /*c480*/  FMUL R226, R226, UR20 ;  /* 0x00000014e2e27c20 */ /* 0x000fe20008400000 */
[----:B------:R-:W2:Y:S01]  /*c490*/  LDL.LU R227, [R1+0x10] ;  /* 0x0000100001e37983 */ /* 0x000ea20000300800 */
[----:B------:R-:W-:Y:S01]  /*c4a0*/  ISETP.GE.AND P0, PT, R38, 0x9, PT ;  /* 0x000000092600780c */ /* 0x000fe20003f06270 */
[----:B------:R-:W-:Y:S01]  /*c4b0*/  FMUL R225, R225, UR20 ;  /* 0x00000014e1e17c20 */ /* 0x000fe20008400000 */
[C---:B------:R-:W-:Y:S02]  /*c4c0*/  ISETP.LT.OR P4, PT, R35.reuse, 0x1, !P1 ;  /* 0x000000012300780c */ /* 0x040fe40004f81670 */
[C---:B------:R-:W-:Y:S02]  /*c4d0*/  ISETP.LT.OR P5, PT, R35.reuse, 0x2, !P1 ;  /* 0x000000022300780c */ /* 0x040fe40004fa1670 */
[----:B------:R-:W-:Y:S02]  /*c4e0*/  F2FP.SATFINITE.E5M2.F32.PACK_AB_MERGE_C R29, RZ, R226, RZ ;  /* 0x000000e2ff1d723e */ /* 0x000fe400048060ff */
[C---:B------:R-:W-:Y:S01]  /*c4f0*/  ISETP.LT.OR P3, PT, R35.reuse, 0x1, !P0 ;  /* 0x000000012300780c */ /* 0x040fe20004761670 */
[----:B------:R-:W-:Y:S01]  /*c500*/  FMUL R224, R224, UR20 ;  /* 0x00000014e0e07c20 */ /* 0x000fe20008400000 */
[----:B------:R-:W-:Y:S01]  /*c510*/  ISETP.LT.OR P6, PT, R35, 0xa, !P1 ;  /* 0x0000000a2300780c */ /* 0x000fe20004fc1670 */
[----:B------:R-:W-:Y:S01]  /*c520*/  FMUL R223, R223, UR20 ;  /* 0x00000014dfdf7c20 */ /* 0x000fe20008400000 */
[----:B------:R-:W-:Y:S01]  /*c530*/  F2FP.SATFINITE.E5M2.F32.PACK_AB_MERGE_C R225, RZ, R225, RZ ;  /* 0x000000e1ffe1723e */ /* 0x000fe200048060ff */
[----:B------:R-:W-:Y:S01]  /*c540*/  FMUL R221, R221, UR20 ;  /* 0x00000014dddd7c20 */ /* 0x000fe20008400000 */
[----:B------:R-:W-:Y:S01]  /*c550*/  FMUL R222, R222, UR20 ;  /* 0x00000014dede7c20 */ /* 0x000fe20008400000 */
[----:B------:R0:W-:Y:S01]  /*c560*/  @!P4 STG.E.U8 desc[UR18][R24.64], R29 ;  /* 0x0000001d1800c986 */ /* 0x0001e2000c101112 */
[----:B------:R-:W-:-:S02]  /*c570*/  ISETP.LT.OR P4, PT, R35, 0x2, !P0 ;  /* 0x000000022300780c */ /* 0x000fc40004781670 */
[----:B------:R-:W-:Y:S01]  /*c580*/  F2FP.SATFINITE.E5M2.F32.PACK_AB_MERGE_C R31, RZ, R224, RZ ;  /* 0x000000e0ff1f723e */ /* 0x000fe200048060ff */
[----:B------:R3:W-:Y:S01]  /*c590*/  @!P5 STG.E.U8 desc[UR18][R24.64+0x1], R225 ;  /* 0x000001e11800d986 */ /* 0x0007e2000c101112 */
[C---:B------:R-:W-:Y:S02]  /*c5a0*/  ISETP.LT.OR P5, PT, R35.reuse, 0x9, !P1 ;  /* 0x000000092300780c */ /* 0x040fe40004fa1670 */
[----:B------:R-:W-:Y:S01]  /*c5b0*/  F2FP.SATFINITE.E5M2.F32.PACK_AB_MERGE_C R223, RZ, R223, RZ ;  /* 0x000000dfffdf723e */ /* 0x000fe200048060ff */
[----:B------:R-:W-:Y:S01]  /*c5c0*/  FMUL R220, R220, UR20 ;  /* 0x00000014dcdc7c20 */ /* 0x000fe20008400000 */
[----:B------:R-:W-:Y:S01]  /*c5d0*/  F2FP.SATFINITE.E5M2.F32.PACK_AB_MERGE_C R221, RZ, R221, RZ ;  /* 0x000000ddffdd723e */ /* 0x000fe200048060ff */
[----:B------:R-:W-:Y:S01]  /*c5e0*/  @!P3 STG.E.U8 desc[UR18][R26.64], R31 ;  /* 0x0000001f1a00b986 */ /* 0x000fe2000c101112 */
[----:B------:R-:W-:-:S03]  /*c5f0*/  ISETP.LT.OR P3, PT, R35, 0x9, !P0 ;  /* 0x000000092300780c */ /* 0x000fc60004761670 */
[----:B------:R-:W-:Y:S01]  /*c600*/  @!P4 STG.E.U8 desc[UR18][R26.64+0x1], R223 ;  /* 0x000001df1a00c986 */ /* 0x000fe2000c101112 */
[----:B------:R-:W-:-:S03]  /*c610*/  ISETP.LT.OR P4, PT, R35, 0xa, !P0 ;  /* 0x0000000a2300780c */ /* 0x000fc60004781670 */
[----:B------:R-:W-:Y:S01]  /*c620*/  @!P6 STG.E.U8 desc[UR18][R24.64+0x9], R221 ;  /* 0x000009dd1800e986 */ /* 0x000fe2000c101112 */
[----:B------:R-:W-:Y:S01]  /*c630*/  ISETP.LT.OR P6, PT, R35, 0x12, !P1 ;  /* 0x000000122300780c */ /* 0x000fe20004fc1670 */
[----:B------:R-:W-:Y:S01]  /*c640*/  FMUL R219, R219, UR20 ;  /* 0x00000014dbdb7c20 */ /* 0x000fe20008400000 */
[----:B0-----:R-:W-:Y:S01]  /*c650*/  F2FP.SATFINITE.E5M2.F32.PACK_AB_MERGE_C R29, RZ, R222, RZ ;  /* 0x000000deff1d723e */ /* 0x001fe200048060ff */
[----:B------:R-:W-:Y:S01]  /*c660*/  FMUL R217, R217, UR20 ;  /* 0x00000014d9d97c20 */ /* 0x000fe20008400000 */
[----:B------:R-:W4:Y:S01]  /*c670*/  LDL.LU R226, [R1+0xc] ;  /* 0x00000c0001e27983 */ /* 0x000f220000300800 */
[----:B------:R-:W-:Y:S02]  /*c680*/  F2FP.SATFINITE.E5M2.F32.PACK_AB_MERGE_C R33, RZ, R220, RZ ;  /* 0x000000dcff21723e */ /* 0x000fe400048060ff */
[----:B------:R-:W-:Y:S01]  /*c690*/  F2FP.SATFINITE.E5M2.F32.PACK_AB_MERGE_C R219, RZ, R219, RZ ;  /* 0x000000dbffdb723e */ /* 0x000fe200048060ff */
[----:B------:R0:W-:Y:S01]  /*c6a0*/  @!P5 STG.E.U8 desc[UR18][R24.64+0x8], R29 ;  /* 0x0000081d1800d986 */ /* 0x0001e2000c101112 */
[----:B------:R-:W-:-:S02]  /*c6b0*/  ISETP.LT.OR P5, PT, R35, 0x11, !P1 ;  /* 0x000000112300780c */ /* 0x000fc40004fa1670 */
[----:B------:R-:W-:Y:S01]  /*c6c0*/  F2FP.SATFINITE.E5M2.F32.PACK_AB_MERGE_C R217, RZ, R217, RZ ;  /* 0x000000d9ffd9723e */ /* 0x000fe200048060ff */
[----:B---3--:R-:W3:Y:S01]  /*c6d0*/  LDL.LU R225, [R1+0x8] ;  /* 0x0000080001e17983 */ /* 0x008ee20000300800 */
[----:B------:R-:W-:-:S03]  /*c6e0*/  FMUL R218, R218, UR20 ;  /* 0x00000014dada7c20 */ /* 0x000fc60008400000 */
[----:B------:R-:W4:Y:S04]  /*c6f0*/  LDL.LU R224, [R1+0x4] ;  /* 0x0000040001e07983 */ /* 0x000f280000300800 */
[----:B------:R-:W3:Y:S01]  /*c700*/  LDL.LU R222, [R1] ;  /* 0x0000000001de7983 */ /* 0x000ee20000300800 */
[----:B0-----:R-:W-:Y:S01]  /*c710*/  F2FP.SATFINITE.E5M2.F32.PACK_AB_MERGE_C R29, RZ, R218, RZ ;  /* 0x000000daff1d723e */ /* 0x001fe200048060ff */
[----:B------:R-:W-:Y:S01]  /*c720*/  FMUL R216, R216, UR20 ;  /* 0x00000014d8d87c20 */ /* 0x000fe20008400000 */
[----:B------:R-:W-:Y:S01]  /*c730*/  FMUL R215, R215, UR20 ;  /* 0x00000014d7d77c20 */ /* 0x000fe20008400000 */
[----:B------:R0:W-:Y:S01]  /*c740*/  @!P3 STG.E.U8 desc[UR18][R26.64+0x8], R33 ;  /* 0x000008211a00b986 */ /* 0x0001e2000c101112 */
[----:B------:R-:W-:Y:S01]  /*c750*/  ISETP.LT.OR P3, PT, R35, 0x11, !P0 ;  /* 0x000000112300780c */ /* 0x000fe20004761670 */
[----:B------:R-:W-:Y:S01]  /*c760*/  FMUL R213, R213, UR20 ;  /* 0x00000014d5d57c20 */ /* 0x000fe20008400000 */
[----:B------:R-:W-:Y:S01]  /*c770*/  F2FP.SATFINITE.E5M2.F32.PACK_AB_MERGE_C R31, RZ, R216, RZ ;  /* 0x000000d8ff1f723e */ /* 0x000fe200048060ff */
[----:B------:R-:W-:Y:S01]  /*c780*/  @!P4 STG.E.U8 desc[UR18][R26.64+0x9], R219 ;  /* 0x000009db1a00c986 */ /* 0x000fe2000c101112 */
[C---:B------:R-:W-:Y:S01]  /*c790*/  ISETP.LT.OR P4, PT, R35.reuse, 0x12, !P0 ;  /* 0x000000122300780c */ /* 0x040fe20004781670 */
[----:B------:R-:W-:Y:S01]  /*c7a0*/  FMUL R214, R214, UR20 ;  /* 0x00000014d6d67c20 */ /* 0x000fe20008400000 */
[----:B------:R-:W-:Y:S01]  /*c7b0*/  F2FP.SATFINITE.E5M2.F32.PACK_AB_MERGE_C R215, RZ, R215, RZ ;  /* 0x000000d7ffd7723e */ /* 0x000fe200048060ff */
[----:B------:R-:W-:Y:S01]  /*c7c0*/  @!P6 STG.E.U8 desc[UR18][R24.64+0x11], R217 ;  /* 0x000011d91800e986 */ /* 0x000fe2000c101112 */
[C---:B------:R-:W-:Y:S01]  /*c7d0*/  ISETP.LT.OR P6, PT, R35.reuse, 0x1a, !P1 ;  /* 0x0000001a2300780c */ /* 0x040fe20004fc1670 */
[----:B------:R-:W-:Y:S01]  /*c7e0*/  FMUL R212, R212, UR20 ;  /* 0x00000014d4d47c20 */ /* 0x000fe20008400000 */
[----:B------:R-:W-:Y:S01]  /*c7f0*/  F2FP.SATFINITE.E5M2.F32.PACK_AB_MERGE_C R213, RZ, R213, RZ ;  /* 0x000000d5ffd5723e */ /* 0x000fe200048060ff */
[----:B------:R1:W-:Y:S01]  /*c800*/  @!P5 STG.E.U8 desc[UR18][R24.64+0x10], R29 ;  /* 0x0000101d1800d986 */ /* 0x0003e2000c101112 */
[----:B------:R-:W-:Y:S01]  /*c810*/  ISETP.LT.OR P5, PT, R35, 0x19, !P1 ;  /* 0x000000192300780c */ /* 0x000fe20004fa1670 */
[----:B------:R-:W-:Y:S01]  /*c820*/  FMUL R211, R211, UR20 ;  /* 0x00000014d3d37c20 */ /* 0x000fe20008400000 */
[----:B------:R-:W-:Y:S01]  /*c830*/  FMUL R209, R209, UR20 ;  /* 0x00000014d1d17c20 */ /* 0x000fe20008400000 */
[----:B------:R1:W-:Y:S01]  /*c840*/  @!P3 STG.E.U8 desc[UR18][R26.64+0x10], R31 ;  /* 0x0000101f1a00b986 */ /* 0x0003e2000c101112 */
[C---:B------:R-:W-:Y:S01]  /*c850*/  ISETP.LT.OR P3, PT, R35.reuse, 0x19, !P0 ;  /* 0x000000192300780c */ /* 0x040fe20004761670 */
[----:B------:R-:W-:Y:S01]  /*c860*/  FMUL R210, R210, UR20 ;  /* 0x00000014d2d27c20 */ /* 0x000fe20008400000 */
[----:B0-----:R-:W-:Y:S01]  /*c870*/  F2FP.SATFINITE.E5M2.F32.PACK_AB_MERGE_C R33, RZ, R212, RZ ;  /* 0x000000d4ff21723e */ /* 0x001fe200048060ff */
[----:B------:R-:W-:Y:S01]  /*c880*/  @!P4 STG.E.U8 desc[UR18][R26.64+0x11], R215 ;  /* 0x000011d71a00c986 */ /* 0x000fe2000c101112 */
[C---:B------:R-:W-:Y:S01]  /*c890*/  ISETP.LT.OR P4, PT, R35.reuse, 0x1a, !P0 ;  /* 0x0000001a2300780c */ /* 0x040fe20004781670 */
[----:B------:R-:W-:Y:S01]  /*c8a0*/  FMUL R208, R208, UR20 ;  /* 0x00000014d0d07c20 */ /* 0x000fe20008400000 */
[----:B------:R-:W-:Y:S01]  /*c8b0*/  F2FP.SATFINITE.E5M2.F32.PACK_AB_MERGE_C R211, RZ, R211, RZ ;  /* 0x000000d3ffd3723e */ /* 0x000fe200048060ff */
[----:B------:R-:W-:Y:S01]  /*c8c0*/  @!P6 STG.E.U8 desc[UR18][R24.64+0x19], R213 ;  /* 0x000019d51800e986 */ /* 0x000fe2000c101112 */
[----:B------:R-:W-:Y:S01]  /*c8d0*/  ISETP.LT.OR P6, PT, R35, 0x22, !P1 ;  /* 0x000000222300780c */ /* 0x000fe20004fc1670 */
[----:B------:R-:W-:Y:S01]  /*c8e0*/  FMUL R207, R207, UR20 ;  /* 0x00000014cfcf7c20 */ /* 0x000fe20008400000 */
[----:B-1----:R-:W-:Y:S01]  /*c8f0*/  F2FP.SATFINITE.E5M2.F32.PACK_AB_MERGE_C R29, RZ, R214, RZ ;  /* 0x000000d6ff1d723e */ /* 0x002fe200048060ff */
[----:B------:R-:W-:Y:S01]  /*c900*/  FMUL R205, R205, UR20 ;  /* 0x00000014cdcd7c20 */ /* 0x000fe20008400000 */
[----:B------:R-:W-:Y:S01]  /*c910*/  F2FP.SATFINITE.E5M2.F32.PACK_AB_MERGE_C R209, RZ, R209, RZ ;  /* 0x000000d1ffd1723e */ /* 0x000fe200048060ff */
[----:B------:R-:W-:Y:S01]  /*c920*/  FMUL R206, R206, UR20 ;  /* 0x00000014cece7c20 */ /* 0x000fe20008400000 */
[----:B------:R-:W-:Y:S01]  /*c930*/  F2FP.SATFINITE.E5M2.F32.PACK_AB_MERGE_C R31, RZ, R208, RZ ;  /* 0x000000d0ff1f723e */ /* 0x000fe200048060ff */
[----:B------:R0:W-:Y:S01]  /*c940*/  @!P5 STG.E.U8 desc[UR18][R24.64+0x18], R29 ;  /* 0x0000181d1800d986 */ /* 0x0001e2000c101112 */
[C---:B------:R-:W-:Y:S01]  /*c950*/  ISETP.LT.OR P5, PT, R35.reuse, 0x21, !P1 ;  /* 0x000000212300780c */ /* 0x040fe20004fa1670 */
[----:B------:R-:W-:Y:S01]  /*c960*/  FMUL R204, R204, UR20 ;  /* 0x00000014cccc7c20 */ /* 0x000fe20008400000 */
[----:B------:R-:W-:Y:S01]  /*c970*/  F2FP.SATFINITE.E5M2.F32.PACK_AB_MERGE_C R207, RZ, R207, RZ ;  /* 0x000000cfffcf723e */ /* 0x000fe200048060ff */
[----:B------:R1:W-:Y:S01]  /*c980*/  @!P3 STG.E.U8 desc[UR18][R26.64+0x18], R33 ;  /* 0x000018211a00b986 */ /* 0x0003e2000c101112 */
[----:B------:R-:W-:Y:S01]  /*c990*/  ISETP.LT.OR P3, PT, R35, 0x21, !P0 ;  /* 0x000000212300780c */ /* 0x000fe20004761670 */
[----:B------:R-:W-:Y:S01]  /*c9a0*/  FMUL R203, R203, UR20 ;  /* 0x00000014cbcb7c20 */ /* 0x000fe20008400000 */
[----:B------:R-:W-:Y:S01]  /*c9b0*/  F2FP.SATFINITE.E5M2.F32.PACK_AB_MERGE_C R205, RZ, R205, RZ ;  /* 0x000000cdffcd723e */ /* 0x000fe200048060ff */
[----:B------:R-:W-:Y:S01]  /*c9c0*/  @!P4 STG.E.U8 desc[UR18][R26.64+0x19], R211 ;  /* 0x000019d31a00c986 */ /* 0x000fe2000c101112 */
[----:B------:R-:W-:Y:S01]  /*c9d0*/  ISETP.LT.OR P4, PT, R35, 0x22, !P0 ;  /* 0x000000222300780c */ /* 0x000fe20004781670 */
[----:B------:R-:W-:Y:S01]  /*c9e0*/  FMUL R201, R201, UR20 ;  /* 0x00000014c9c97c20 */ /* 0x000fe20008400000 */
[----:B------:R-:W-:Y:S01]  /*c9f0*/  F2FP.SATFINITE.E5M2.F32.PACK_AB_MERGE_C R203, RZ, R203, RZ ;  /* 0x000000cbffcb723e */ /* 0x000fe200048060ff */
[----:B------:R-:W-:Y:S01]  /*ca00*/  @!P6 STG.E.U8 desc[UR18][R24.64+0x21], R209 ;  /* 0x000021d11800e986 */ /* 0x000fe2000c101112 */
[----:B------:R-:W-:Y:S01]  /*ca10*/  ISETP.LT.OR P6, PT, R35, 0x2a, !P1 ;  /* 0x0000002a2300780c */ /* 0x000fe20004fc1670 */
[----:B------:R-:W-:Y:S01]  /*ca20*/  FMUL R202, R202, UR20 ;  /* 0x00000014caca7c20 */ /* 0x000fe20008400000 */
[----:B0-----:R-:W-:Y:S01]  /*ca30*/  F2FP.SATFINITE.E5M2.F32.PACK_AB_MERGE_C R29, RZ, R210, RZ ;  /* 0x000000d2ff1d723e */ /* 0x001fe200048060ff */
[----:B------:R-:W-:Y:S01]  /*ca40*/  FMUL R200, R200, UR20 ;  /* 0x00000014c8c87c20 */ /* 0x000fe20008400000 */
[----:B-1----:R-:W-:Y:S01]  /*ca50*/  F2FP.SATFINITE.E5M2.F32.PACK_AB_MERGE_C R33, RZ, R204, RZ ;  /* 0x000000ccff21723e */ /* 0x002fe200048060ff */
[----:B------:R-:W-:Y:S01]  /*ca60*/  FMUL R199, R199, UR20 ;  /* 0x00000014c7c77c20 */ /* 0x000fe20008400000 */
[----:B------:R-:W-:Y:S01]  /*ca70*/  F2FP.SATFINITE.E5M2.F32.PACK_AB_MERGE_C R201, RZ, R201, RZ ;  /* 0x000000c9ffc9723e */ /* 0x000fe200048060ff */
[----:B------:R0:W-:Y:S01]  /*ca80*/  @!P5 STG.E.U8 desc[UR18][R24.64+0x20], R29 ;  /* 0x0000201d1800d986 */ /* 0x0001e2000c101112 */
[----:B------:R-:W-:Y:S01]  /*ca90*/  ISETP.LT.OR P5, PT, R35, 0x29, !P1 ;  /* 0x000000292300780c */ /* 0x000fe20004fa1670 */
[----:B------:R-:W-:Y:S01]  /*caa0*/  FMUL R197, R197, UR20 ;  /* 0x00000014c5c57c20 */ /* 0x000fe20008400000 */
[----:B------:R-:W-:Y:S01]  /*cab0*/  F2FP.SATFINITE.E5M2.F32.PACK_AB_MERGE_C R199, RZ, R199, RZ ;  /* 0x000000c7ffc7723e */ /* 0x000fe200048060ff */
[----:B------:R1:W-:Y:S01]  /*cac0*/  @!P3 STG.E.U8 desc[UR18][R26.64+0x20], R31 ;  /* 0x0000201f1a00b986 */ /* 0x0003e2000c101112 */
[C---:B------:R-:W-:Y:S01]  /*cad0*/  ISETP.LT.OR P3, PT, R35.reuse, 0x29, !P0 ;  /* 0x000000292300780c */ /* 0x040fe20004761670 */
[----:B------:R-:W-:Y:S01]  /*cae0*/  FMUL R198, R198, UR20 ;  /* 0x00000014c6c67c20 */ /* 0x000fe20008400000 */
[----:B------:R-:W-:Y:S01]  /*caf0*/  F2FP.SATFINITE.E5M2.F32.PACK_AB_MERGE_C R197, RZ, R197, RZ ;  /* 0x000000c5ffc5723e */ /* 0x000fe200048060ff */
[----:B------:R-:W-:Y:S01]  /*cb00*/  @!P4 STG.E.U8 desc[UR18][R26.64+0x21], R207 ;  /* 0x000021cf1a00c986 */ /* 0x000fe2000c101112 */
[----:B------:R-:W-:Y:S01]  /*cb10*/  ISETP.LT.OR P4, PT, R35, 0x2a, !P0 ;  /* 0x0000002a2300780c */ /* 0x000fe20004781670 */
[----:B------:R-:W-:Y:S01]  /*cb20*/  FMUL R196, R196, UR20 ;  /* 0x00000014c4c47c20 */ /* 0x000fe20008400000 */
[----:B------:R-:W-:Y:S01]  /*cb30*/  FMUL R195, R195, UR20 ;  /* 0x00000014c3c37c20 */ /* 0x000fe20008400000 */
        /* <DEDUP_REMOVED lines=27> */
[----:B------:R-:W-:Y:S01]  /*ccf0*/  FMUL R186, R186, UR20 ;  /* 0x00000014baba7c20 */ /* 0x000fe20008400000 */
        /* <DEDUP_REMOVED lines=156> */
[----:B-----5:R-:W-:Y:S01]  /*d6c0*/  FMUL R0, R0, UR20 ;  /* 0x0000001400007c20 */ /* 0x020fe20008400000 */
[----:B-1----:R-:W-:Y:S01]  /*d6d0*/  F2FP.SATFINITE.E5M2.F32.PACK_AB_MERGE_C R33, RZ, R164, RZ ;  /* 0x000000a4ff21723e */ /* 0x002fe200048060ff */
        /* <DEDUP_REMOVED lines=9> */
[----:B------:R-:W-:Y:S01]  /*d770*/  FMUL R4, R4, UR20 ;  /* 0x0000001404047c20 */ /* 0x000fe20008400000 */
[----:B------:R-:W-:Y:S01]  /*d780*/  @!P4 STG.E.U8 desc[UR18][R26.64+0x71], R167 ;  /* 0x000071a71a00c986 */ /* 0x000fe2000c101112 */
[----:B------:R-:W-:-:S03]  /*d790*/  ISETP.LT.OR P4, PT, R35, 0x7a, !P0 ;  /* 0x0000007a2300780c */ /* 0x000fc60004781670 */
[----:B------:R-:W-:Y:S01]  /*d7a0*/  @!P6 STG.E.U8 desc[UR18][R24.64+0x79], R165 ;  /* 0x000079a51800e986 */ /* 0x000fe2000c101112 */
[----:B------:R-:W-:Y:S02]  /*d7b0*/  ISETP.LT.OR P6, PT, R35, 0x82, !P1 ;  /* 0x000000822300780c */ /* 0x000fe40004fc1670 */
[----:B0-----:R-:W-:Y:S01]  /*d7c0*/  F2FP.SATFINITE.E5M2.F32.PACK_AB_MERGE_C R29, RZ, R166, RZ ;  /* 0x000000a6ff1d723e */ /* 0x001fe200048060ff */
[----:B------:R-:W4:Y:S01]  /*d7d0*/  LDL.LU R220, [R1+0x14] ;  /* 0x0000140001dc7983 */ /* 0x000f220000300800 */
[----:B-1----:R-:W-:-:S03]  /*d7e0*/  F2FP.SATFINITE.E5M2.F32.PACK_AB_MERGE_C R31, RZ, R160, RZ ;  /* 0x000000a0ff1f723e */ /* 0x002fc600048060ff */
[----:B------:R0:W-:Y:S01]  /*d7f0*/  @!P5 STG.E.U8 desc[UR18][R24.64+0x78], R29 ;  /* 0x0000781d1800d986 */ /* 0x0001e2000c101112 */
[----:B------:R-:W-:-:S03]  /*d800*/  ISETP.LT.OR P5, PT, R35, 0x81, !P1 ;  /* 0x000000812300780c */ /* 0x000fc60004fa1670 */
[----:B------:R1:W-:Y:S01]  /*d810*/  @!P3 STG.E.U8 desc[UR18][R26.64+0x78], R33 ;  /* 0x000078211a00b986 */ /* 0x0003e2000c101112 */
[----:B------:R-:W-:-:S03]  /*d820*/  ISETP.LT.OR P3, PT, R35, 0x81, !P0 ;  /* 0x000000812300780c */ /* 0x000fc60004761670 */
        /* <DEDUP_REMOVED lines=26> */
[----:B0-----:R-:W-:Y:S02]  /*d9d0*/  F2FP.SATFINITE.E5M2.F32.PACK_AB_MERGE_C R29, RZ, R154, RZ ;  /* 0x0000009aff1d723e */ /* 0x001fe400048060ff */
[----:B-1----:R-:W-:-:S03]  /*d9e0*/  F2FP.SATFINITE.E5M2.F32.PACK_AB_MERGE_C R33, RZ, R20, RZ ;  /* 0x00000014ff21723e */ /* 0x002fc600048060ff */
[----:B------:R0:W-:Y:S01]  /*d9f0*/  @!P5 STG.E.U8 desc[UR18][R24.64+0x90], R29 ;  /* 0x0000901d1800d986 */ /* 0x0001e2000c101112 */
[----:B------:R-:W-:-:S03]  /*da00*/  ISETP.LT.OR P5, PT, R35, 0x99, !P1 ;  /* 0x000000992300780c */ /* 0x000fc60004fa1670 */
[----:B------:R-:W-:Y:S01]  /*da10*/  @!P3 STG.E.U8 desc[UR18][R26.64+0x90], R31 ;  /* 0x0000901f1a00b986 */ /* 0x000fe2000c101112 */
[----:B------:R-:W-:-:S03]  /*da20*/  ISETP.LT.OR P3, PT, R35, 0x99, !P0 ;  /* 0x000000992300780c */ /* 0x000fc60004761670 */
[----:B------:R1:W-:Y:S01]  /*da30*/  @!P4 STG.E.U8 desc[UR18][R26.64+0x91], R23 ;  /* 0x000091171a00c986 */ /* 0x0003e2000c101112 */
[----:B------:R-:W-:-:S03]  /*da40*/  ISETP.LT.OR P4, PT, R35, 0x9a, !P0 ;  /* 0x0000009a2300780c */ /* 0x000fc60004781670 */
[----:B------:R2:W-:Y:S01]  /*da50*/  @!P6 STG.E.U8 desc[UR18][R24.64+0x99], R21 ;  /* 0x000099151800e986 */ /* 0x0005e2000c101112 */
[----:B------:R-:W-:Y:S02]  /*da60*/  ISETP.LT.OR P6, PT, R35, 0xa2, !P1 ;  /* 0x000000a22300780c */ /* 0x000fe40004fc1670 */
[----:B0-----:R-:W-:-:S05]  /*da70*/  F2FP.SATFINITE.E5M2.F32.PACK_AB_MERGE_C R29, RZ, R22, RZ ;  /* 0x00000016ff1d723e */ /* 0x001fca00048060ff */
[----:B------:R-:W-:Y:S01]  /*da80*/  @!P5 STG.E.U8 desc[UR18][R24.64+0x98], R29 ;  /* 0x0000981d1800d986 */ /* 0x000fe2000c101112 */
[C---:B------:R-:W-:Y:S02]  /*da90*/  ISETP.LT.OR P5, PT, R35.reuse, 0xa1, !P1 ;  /* 0x000000a12300780c */ /* 0x040fe40004fa1670 */
[----:B-1----:R-:W-:Y:S01]  /*daa0*/  F2FP.SATFINITE.E5M2.F32.PACK_AB_MERGE_C R23, RZ, R18, RZ ;  /* 0x00000012ff17723e */ /* 0x002fe200048060ff */
[----:B------:R-:W-:Y:S01]  /*dab0*/  @!P3 STG.E.U8 desc[UR18][R26.64+0x98], R33 ;  /* 0x000098211a00b986 */ /* 0x000fe2000c101112 */
[C---:B------:R-:W-:Y:S02]  /*dac0*/  ISETP.LT.OR P3, PT, R35.reuse, 0xa1, !P0 ;  /* 0x000000a12300780c */ /* 0x040fe40004761670 */
[----:B--2---:R-:W-:Y:S01]  /*dad0*/  F2FP.SATFINITE.E5M2.F32.PACK_AB_MERGE_C R21, RZ, R16, RZ ;  /* 0x00000010ff15723e */ /* 0x004fe200048060ff */
[----:B------:R0:W-:Y:S01]  /*dae0*/  @!P4 STG.E.U8 desc[UR18][R26.64+0x99], R19 ;  /* 0x000099131a00c986 */ /* 0x0001e2000c101112 */
[----:B------:R-:W-:-:S03]  /*daf0*/  ISETP.LT.OR P4, PT, R35, 0xa2, !P0 ;  /* 0x000000a22300780c */ /* 0x000fc60004781670 */
[----:B------:R1:W-:Y:S01]  /*db00*/  @!P6 STG.E.U8 desc[UR18][R24.64+0xa1], R17 ;  /* 0x0000a1111800e986 */ /* 0x0003e2000c101112 */
[----:B------:R-:W-:-:S03]  /*db10*/  ISETP.LT.OR P6, PT, R35, 0xaa, !P1 ;  /* 0x000000aa2300780c */ /* 0x000fc60004fc1670 */
[----:B------:R-:W-:Y:S01]  /*db20*/  @!P5 STG.E.U8 desc[UR18][R24.64+0xa0], R23 ;  /* 0x0000a0171800d986 */ /* 0x000fe2000c101112 */
[----:B------:R-:W-:-:S03]  /*db30*/  ISETP.LT.OR P5, PT, R35, 0xa9, !P1 ;  /* 0x000000a92300780c */ /* 0x000fc60004fa1670 */
[----:B------:R-:W-:Y:S01]  /*db40*/  @!P3 STG.E.U8 desc[UR18][R26.64+0xa0], R21 ;  /* 0x0000a0151a00b986 */ /* 0x000fe2000c101112 */
[C---:B------:R-:W-:Y:S02]  /*db50*/  ISETP.LT.OR P3, PT, R35.reuse, 0xa9, !P0 ;  /* 0x000000a92300780c */ /* 0x040fe40004761670 */
[----:B0-----:R-:W-:Y:S01]  /*db60*/  F2FP.SATFINITE.E5M2.F32.PACK_AB_MERGE_C R19, RZ, R14, RZ ;  /* 0x0000000eff13723e */ /* 0x001fe200048060ff */
[----:B------:R0:W-:Y:S01]  /*db70*/  @!P4 STG.E.U8 desc[UR18][R26.64+0xa1], R15 ;  /* 0x0000a10f1a00c986 */ /* 0x0001e2000c101112 */
[C---:B------:R-:W-:Y:S02]  /*db80*/  ISETP.LT.OR P4, PT, R35.reuse, 0xaa, !P0 ;  /* 0x000000aa2300780c */ /* 0x040fe40004781670 */
[----:B-1----:R-:W-:Y:S01]  /*db90*/  F2FP.SATFINITE.E5M2.F32.PACK_AB_MERGE_C R17, RZ, R12, RZ ;  /* 0x0000000cff11723e */ /* 0x002fe200048060ff */
        /* <DEDUP_REMOVED lines=15> */
[----:B0-----:R-:W-:Y:S02]  /*dc90*/  F2FP.SATFINITE.E5M2.F32.PACK_AB_MERGE_C R11, RZ, R6, RZ ;  /* 0x00000006ff0b723e */ /* 0x001fe400048060ff */
[C---:B------:R-:W-:Y:S01]  /*dca0*/  ISETP.LT.OR P3, PT, R35.reuse, 0xb9, !P0 ;  /* 0x000000b92300780c */ /* 0x040fe20004761670 */
[----:B------:R0:W-:Y:S01]  /*dcb0*/  @!P4 STG.E.U8 desc[UR18][R26.64+0xb1], R7 ;  /* 0x0000b1071a00c986 */ /* 0x0001e2000c101112 */
[----:B-1----:R-:W-:Y:S02]  /*dcc0*/  F2FP.SATFINITE.E5M2.F32.PACK_AB_MERGE_C R9, RZ, R4, RZ ;  /* 0x00000004ff09723e */ /* 0x002fe400048060ff */
[----:B------:R-:W-:Y:S01]  /*dcd0*/  ISETP.LT.OR P4, PT, R35, 0xba, !P0 ;  /* 0x000000ba2300780c */ /* 0x000fe20004781670 */
[----:B------:R1:W-:Y:S04]  /*dce0*/  @!P6 STG.E.U8 desc[UR18][R24.64+0xb9], R5 ;  /* 0x0000b9051800e986 */ /* 0x0003e8000c101112 */
[----:B------:R2:W-:Y:S01]  /*dcf0*/  @!P5 STG.E.U8 desc[UR18][R24.64+0xb8], R11 ;  /* 0x0000b80b1800d986 */ /* 0x0005e2000c101112 */
[----:B------:R-:W-:Y:S01]  /*dd00*/  FMUL R4, R227, UR20 ;  /* 0x00000014e3047c20 */ /* 0x000fe20008400000 */
[----:B------:R-:W-:-:S02]  /*dd10*/  ISETP.LT.OR P5, PT, R35, 0xc1, !P1 ;  /* 0x000000c12300780c */ /* 0x000fc40004fa1670 */
[----:B0-----:R-:W-:Y:S02]  /*dd20*/  F2FP.SATFINITE.E5M2.F32.PACK_AB_MERGE_C R7, RZ, R3, RZ ;  /* 0x00000003ff07723e */ /* 0x001fe400048060ff */
[----:B-1----:R-:W-:Y:S01]  /*dd30*/  F2FP.SATFINITE.E5M2.F32.PACK_AB_MERGE_C R5, RZ, R0, RZ ;  /* 0x00000000ff05723e */ /* 0x002fe200048060ff */
[----:B---3--:R-:W-:Y:S01]  /*dd40*/  FMUL R0, R222, UR20 ;  /* 0x00000014de007c20 */ /* 0x008fe20008400000 */
[----:B------:R-:W-:Y:S01]  /*dd50*/  ISETP.LT.OR P6, PT, R35, 0xc2, !P1 ;  /* 0x000000c22300780c */ /* 0x000fe20004fc1670 */
[----:B------:R-:W3:Y:S01]  /*dd60*/  LDL.LU R222, [R1+0x20] ;  /* 0x0000200001de7983 */ /* 0x000ee20000300800 */
[----:B--2---:R-:W-:Y:S02]  /*dd70*/  F2FP.SATFINITE.E5M2.F32.PACK_AB_MERGE_C R11, RZ, R2, RZ ;  /* 0x00000002ff0b723e */ /* 0x004fe400048060ff */
[----:B------:R-:W-:Y:S01]  /*dd80*/  F2FP.SATFINITE.E5M2.F32.PACK_AB_MERGE_C R13, RZ, R0, RZ ;  /* 0x00000000ff0d723e */ /* 0x000fe200048060ff */
[----:B----4-:R-:W-:Y:S01]  /*dd90*/  FMUL R0, R224, UR20 ;  /* 0x00000014e0007c20 */ /* 0x010fe20008400000 */
[----:B------:R-:W-:Y:S01]  /*dda0*/  FMUL R2, R225, UR20 ;  /* 0x00000014e1027c20 */ /* 0x000fe20008400000 */
[----:B------:R-:W2:Y:S04]  /*ddb0*/  LDL.LU R224, [R1+0x24] ;  /* 0x0000240001e07983 */ /* 0x000ea80000300800 */
[----:B------:R-:W4:Y:S01]  /*ddc0*/  LDL.LU R225, [R1+0x28] ;  /* 0x0000280001e17983 */ /* 0x000f220000300800 */
[----:B------:R-:W-:-:S03]  /*ddd0*/  FMUL R3, R226, UR20 ;  /* 0x00000014e2037c20 */ /* 0x000fc60008400000 */
[----:B------:R-:W4:Y:S04]  /*dde0*/  LDL.LU R226, [R1+0x2c] ;  /* 0x00002c0001e27983 */ /* 0x000f280000300800 */
[----:B------:R-:W4:Y:S04]  /*ddf0*/  LDL.LU R227, [R1+0x30] ;  /* 0x0000300001e37983 */ /* 0x000f280000300800 */
[----:B------:R-:W-:Y:S01]  /*de00*/  @!P3 STG.E.U8 desc[UR18][R26.64+0xb8], R9 ;  /* 0x0000b8091a00b986 */ /* 0x000fe2000c101112 */
[----:B------:R-:W-:-:S03]  /*de10*/  ISETP.LT.OR P3, PT, R35, 0xc1, !P0 ;  /* 0x000000c12300780c */ /* 0x000fc60004761670 */
[----:B------:R0:W-:Y:S01]  /*de20*/  @!P4 STG.E.U8 desc[UR18][R26.64+0xb9], R7 ;  /* 0x0000b9071a00c986 */ /* 0x0001e2000c101112 */
[----:B------:R-:W-:-:S03]  /*de30*/  ISETP.LT.OR P4, PT, R35, 0xc2, !P0 ;  /* 0x000000c22300780c */ /* 0x000fc60004781670 */
[----:B------:R-:W-:Y:S01]  /*de40*/  @!P5 STG.E.U8 desc[UR18][R24.64+0xc0], R11 ;  /* 0x0000c00b1800d986 */ /* 0x000fe2000c101112 */
[----:B------:R-:W-:-:S03]  /*de50*/  ISETP.LT.OR P5, PT, R35, 0xc9, !P1 ;  /* 0x000000c92300780c */ /* 0x000fc60004fa1670 */
[----:B------:R1:W-:Y:S01]  /*de60*/  @!P6 STG.E.U8 desc[UR18][R24.64+0xc1], R5 ;  /* 0x0000c1051800e986 */ /* 0x0003e2000c101112 */
[----:B0-----:R-:W-:-:S03]  /*de70*/  F2FP.SATFINITE.E5M2.F32.PACK_AB_MERGE_C R7, RZ, R0, RZ ;  /* 0x00000000ff07723e */ /* 0x001fc600048060ff */
[----:B------:R-:W-:Y:S01]  /*de80*/  @!P3 STG.E.U8 desc[UR18][R26.64+0xc0], R13 ;  /* 0x0000c00d1a00b986 */ /* 0x000fe2000c101112 */
[C---:B------:R-:W-:Y:S02]  /*de90*/  ISETP.LT.OR P6, PT, R35.reuse, 0xca, !P1 ;  /* 0x000000ca2300780c */ /* 0x040fe40004fc1670 */
[----:B-1----:R-:W-:Y:S01]  /*dea0*/  F2FP.SATFINITE.E5M2.F32.PACK_AB_MERGE_C R5, RZ, R2, RZ ;  /* 0x00000002ff05723e */ /* 0x002fe200048060ff */
[----:B------:R0:W-:Y:S01]  /*deb0*/  @!P4 STG.E.U8 desc[UR18][R26.64+0xc1], R7 ;  /* 0x0000c1071a00c986 */ /* 0x0001e2000c101112 */
[C---:B------:R-:W-:Y:S02]  /*dec0*/  ISETP.LT.OR P3, PT, R35.reuse, 0xc9, !P0 ;  /* 0x000000c92300780c */ /* 0x040fe40004761670 */
[C---:B------:R-:W-:Y:S01]  /*ded0*/  ISETP.LT.OR P4, PT, R35.reuse, 0xca, !P0 ;  /* 0x000000ca2300780c */ /* 0x040fe20004781670 */
[----:B------:R1:W-:Y:S01]  /*dee0*/  @!P5 STG.E.U8 desc[UR18][R24.64+0xc8], R5 ;  /* 0x0000c8051800d986 */ /* 0x0003e2000c101112 */
[----:B------:R-:W-:Y:S02]  /*def0*/  ISETP.LT.OR P5, PT, R35, 0xd1, !P1 ;  /* 0x000000d12300780c */ /* 0x000fe40004fa1670 */
[----:B------:R-:W-:-:S02]  /*df00*/  F2FP.SATFINITE.E5M2.F32.PACK_AB_MERGE_C R9, RZ, R3, RZ ;  /* 0x00000003ff09723e */ /* 0x000fc400048060ff */
[----:B------:R-:W-:-:S03]  /*df10*/  F2FP.SATFINITE.E5M2.F32.PACK_AB_MERGE_C R11, RZ, R4, RZ ;  /* 0x00000004ff0b723e */ /* 0x000fc600048060ff */
[----:B------:R1:W-:Y:S04]  /*df20*/  @!P6 STG.E.U8 desc[UR18][R24.64+0xc9], R9 ;  /* 0x0000c9091800e986 */ /* 0x0003e8000c101112 */
[----:B------:R-:W-:Y:S01]  /*df30*/  @!P3 STG.E.U8 desc[UR18][R26.64+0xc8], R11 ;  /* 0x0000c80b1a00b986 */ /* 0x000fe2000c101112 */
[----:B------:R-:W-:-:S03]  /*df40*/  FMUL R0, R220, UR20 ;  /* 0x00000014dc007c20 */ /* 0x000fc60008400000 */
[----:B------:R-:W4:Y:S02]  /*df50*/  LDL.LU R220, [R1+0x34] ;  /* 0x0000340001dc7983 */ /* 0x000f240000300800 */
[----:B0-----:R-:W-:Y:S01]  /*df60*/  F2FP.SATFINITE.E5M2.F32.PACK_AB_MERGE_C R7, RZ, R0, RZ ;  /* 0x00000000ff07723e */ /* 0x001fe200048060ff */
[----:B------:R-:W-:Y:S02]  /*df70*/  FMUL R2, R221, UR20 ;  /* 0x00000014dd027c20 */ /* 0x000fe40008400000 */
[----:B------:R-:W4:Y:S03]  /*df80*/  LDL.LU R221, [R1+0x38] ;  /* 0x0000380001dd7983 */ /* 0x000f260000300800 */
[----:B-1----:R-:W-:Y:S01]  /*df90*/  F2FP.SATFINITE.E5M2.F32.PACK_AB_MERGE_C R5, RZ, R2, RZ ;  /* 0x00000002ff05723e */ /* 0x002fe200048060ff */
[----:B------:R-:W-:Y:S04]  /*dfa0*/  @!P4 STG.E.U8 desc[UR18][R26.64+0xc9], R7 ;  /* 0x0000c9071a00c986 */ /* 0x000fe8000c101112 */
[----:B------:R0:W-:Y:S01]  /*dfb0*/  @!P5 STG.E.U8 desc[UR18][R24.64+0xd0], R5 ;  /* 0x0000d0051800d986 */ /* 0x0001e2000c101112 */
[----:B------:R-:W-:-:S03]  /*dfc0*/  FMUL R3, R223, UR20 ;  /* 0x00000014df037c20 */ /* 0x000fc60008400000 */
[----:B------:R-:W4:Y:S02]  /*dfd0*/  LDL.LU R223, [R1+0x3c] ;  /* 0x00003c0001df7983 */ /* 0x000f240000300800 */
[----:B------:R-:W-:Y:S01]  /*dfe0*/  F2FP.SATFINITE.E5M2.F32.PACK_AB_MERGE_C R9, RZ, R3, RZ ;  /* 0x00000003ff09723e */ /* 0x000fe200048060ff */
[----:B---3--:R-:W-:Y:S02]  /*dff0*/  FMUL R0, R222, UR20 ;  /* 0x00000014de007c20 */ /* 0x008fe40008400000 */
[----:B------:R-:W3:Y:S03]  /*e000*/  LDL.LU R222, [R1+0x40] ;  /* 0x0000400001de7983 */ /* 0x000ee60000300800 */
[----:B------:R-:W-:Y:S01]  /*e010*/  F2FP.SATFINITE.E5M2.F32.PACK_AB_MERGE_C R13, RZ, R0, RZ ;  /* 0x00000000ff0d723e */ /* 0x000fe200048060ff */
[----:B--2---:R-:W-:Y:S02]  /*e020*/  FMUL R2, R224, UR20 ;  /* 0x00000014e0027c20 */ /* 0x004fe40008400000 */
[----:B------:R-:W2:Y:S01]  /*e030*/  LDL.LU R224, [R1+0x44] ;  /* 0x0000440001e07983 */ /* 0x000ea20000300800 */
[----:B----4-:R-:W-:-:S03]  /*e040*/  FMUL R0, R225, UR20 ;  /* 0x00000014e1007c20 */ /* 0x010fc60008400000 */
[----:B------:R-:W4:Y:S01]  /*e050*/  LDL.LU R225, [R1+0x48] ;  /* 0x0000480001e17983 */ /* 0x000f220000300800 */
[----:B------:R-:W-:Y:S01]  /*e060*/  FMUL R3, R226, UR20 ;  /* 0x00000014e2037c20 */ /* 0x000fe20008400000 */
[----:B0-----:R-:W-:Y:S02]  /*e070*/  F2FP.SATFINITE.E5M2.F32.PACK_AB_MERGE_C R5, RZ, R0, RZ ;  /* 0x00000000ff05723e */ /* 0x001fe400048060ff */
[----:B------:R-:W4:Y:S01]  /*e080*/  LDL.LU R226, [R1+0x4c] ;  /* 0x00004c0001e27983 */ /* 0x000f220000300800 */
[----:B------:R-:W-:-:S03]  /*e090*/  FMUL R0, R227, UR20 ;  /* 0x00000014e3007c20 */ /* 0x000fc60008400000 */
[----:B------:R-:W4:Y:S01]  /*e0a0*/  LDL.LU R227, [R1+0x50] ;  /* 0x0000500001e37983 */ /* 0x000f220000300800 */
[C---:B------:R-:W-:Y:S02]  /*e0b0*/  ISETP.LT.OR P6, PT, R35.reuse, 0xd2, !P1 ;  /* 0x000000d22300780c */ /* 0x040fe40004fc1670 */
[C---:B------:R-:W-:Y:S01]  /*e0c0*/  ISETP.LT.OR P4, PT, R35.reuse, 0xd2, !P0 ;  /* 0x000000d22300780c */ /* 0x040fe20004781670 */
[----:B------:R-:W4:Y:S01]  /*e0d0*/  LDL.LU R218, [R1+0x54] ;  /* 0x0000540001da7983 */ /* 0x000f220000300800 */
[C---:B------:R-:W-:Y:S02]  /*e0e0*/  ISETP.LT.OR P3, PT, R35.reuse, 0xd1, !P0 ;  /* 0x000000d12300780c */ /* 0x040fe40004761670 */
[----:B------:R-:W-:Y:S02]  /*e0f0*/  ISETP.LT.OR P5, PT, R35, 0xd9, !P1 ;  /* 0x000000d92300780c */ /* 0x000fe40004fa1670 */
[----:B------:R-:W-:Y:S02]  /*e100*/  F2FP.SATFINITE.E5M2.F32.PACK_AB_MERGE_C R7, RZ, R2, RZ ;  /* 0x00000002ff07723e */ /* 0x000fe400048060ff */
[----:B------:R-:W-:-:S03]  /*e110*/  F2FP.SATFINITE.E5M2.F32.PACK_AB_MERGE_C R11, RZ, R0, RZ ;  /* 0x00000000ff0b723e */ /* 0x000fc600048060ff */
[----:B------:R0:W-:Y:S01]  /*e120*/  @!P6 STG.E.U8 desc[UR18][R24.64+0xd1], R9 ;  /* 0x0000d1091800e986 */ /* 0x0001e2000c101112 */
[----:B------:R-:W-:-:S03]  /*e130*/  ISETP.LT.OR P6, PT, R35, 0xda, !P1 ;  /* 0x000000da2300780c */ /* 0x000fc60004fc1670 */
[----:B------:R-:W-:Y:S01]  /*e140*/  @!P4 STG.E.U8 desc[UR18][R26.64+0xd1], R7 ;  /* 0x0000d1071a00c986 */ /* 0x000fe2000c101112 */
[----:B------:R-:W-:-:S03]  /*e150*/  ISETP.LT.OR P4, PT, R35, 0xda, !P0 ;  /* 0x000000da2300780c */ /* 0x000fc60004781670 */
[----:B------:R-:W-:Y:S01]  /*e160*/  @!P3 STG.E.U8 desc[UR18][R26.64+0xd0], R13 ;  /* 0x0000d00d1a00b986 */ /* 0x000fe2000c101112 */
[----:B0-----:R-:W-:-:S03]  /*e170*/  F2FP.SATFINITE.E5M2.F32.PACK_AB_MERGE_C R9, RZ, R3, RZ ;  /* 0x00000003ff09723e */ /* 0x001fc600048060ff */
[----:B------:R0:W-:Y:S04]  /*e180*/  @!P5 STG.E.U8 desc[UR18][R24.64+0xd8], R5 ;  /* 0x0000d8051800d986 */ /* 0x0001e8000c101112 */
[----:B------:R1:W-:Y:S01]  /*e190*/  @!P6 STG.E.U8 desc[UR18][R24.64+0xd9], R9 ;  /* 0x0000d9091800e986 */ /* 0x0003e2000c101112 */
[----:B------:R-:W-:-:S03]  /*e1a0*/  FMUL R0, R220, UR20 ;  /* 0x00000014dc007c20 */ /* 0x000fc60008400000 */
[----:B------:R-:W4:Y:S02]  /*e1b0*/  LDL.LU R220, [R1+0x58] ;  /* 0x0000580001dc7983 */ /* 0x000f240000300800 */
[----:B0-----:R-:W-:Y:S01]  /*e1c0*/  F2FP.SATFINITE.E5M2.F32.PACK_AB_MERGE_C R5, RZ, R0, RZ ;  /* 0x00000000ff05723e */ /* 0x001fe200048060ff */
[----:B------:R-:W-:Y:S02]  /*e1d0*/  FMUL R2, R221, UR20 ;  /* 0x00000014dd027c20 */ /* 0x000fe40008400000 */
[----:B------:R-:W4:Y:S03]  /*e1e0*/  LDL.LU R221, [R1+0x5c] ;  /* 0x00005c0001dd7983 */ /* 0x000f260000300800 */
[----:B------:R-:W-:Y:S01]  /*e1f0*/  F2FP.SATFINITE.E5M2.F32.PACK_AB_MERGE_C R7, RZ, R2, RZ ;  /* 0x00000002ff07723e */ /* 0x000fe200048060ff */
[----:B------:R0:W-:Y:S01]  /*e200*/  @!P4 STG.E.U8 desc[UR18][R26.64+0xd9], R5 ;  /* 0x0000d9051a00c986 */ /* 0x0001e2000c101112 */
[----:B------:R-:W-:-:S03]  /*e210*/  FMUL R3, R223, UR20 ;  /* 0x00000014df037c20 */ /* 0x000fc60008400000 */
[----:B------:R-:W4:Y:S02]  /*e220*/  LDL.LU R223, [R1+0x60] ;  /* 0x0000600001df7983 */ /* 0x000f240000300800 */
[----:B-1----:R-:W-:Y:S01]  /*e230*/  F2FP.SATFINITE.E5M2.F32.PACK_AB_MERGE_C R9, RZ, R3, RZ ;  /* 0x00000003ff09723e */ /* 0x002fe200048060ff */
[----:B---3--:R-:W-:Y:S02]  /*e240*/  FMUL R4, R222, UR20 ;  /* 0x00000014de047c20 */ /* 0x008fe40008400000 */
[----:B------:R-:W3:Y:S01]  /*e250*/  LDL.LU R222, [R1+0x64] ;  /* 0x0000640001de7983 */ /* 0x000ee20000300800 */
[----:B--2---:R-:W-:-:S03]  /*e260*/  FMUL R0, R224, UR20 ;  /* 0x00000014e0007c20 */ /* 0x004fc60008400000 */
[----:B------:R-:W2:Y:S01]  /*e270*/  LDL.LU R224, [R1+0x68] ;  /* 0x0000680001e07983 */ /* 0x000ea20000300800 */
[----:B----4-:R-:W-:Y:S01]  /*e280*/  FMUL R2, R225, UR20 ;  /* 0x00000014e1027c20 */ /* 0x010fe20008400000 */
[----:B0-----:R-:W-:Y:S02]  /*e290*/  F2FP.SATFINITE.E5M2.F32.PACK_AB_MERGE_C R5, RZ, R0, RZ ;  /* 0x00000000ff05723e */ /* 0x001fe400048060ff */
[----:B------:R-:W4:Y:S01]  /*e2a0*/  LDL.LU R225, [R1+0x6c] ;  /* 0x00006c0001e17983 */ /* 0x000f220000300800 */
[----:B------:R-:W-:-:S03]  /*e2b0*/  FMUL R3, R226, UR20 ;  /* 0x00000014e2037c20 */ /* 0x000fc60008400000 */
[----:B------:R-:W4:Y:S01]  /*e2c0*/  LDL.LU R226, [R1+0x70] ;  /* 0x0000700001e27983 */ /* 0x000f220000300800 */
[----:B------:R-:W-:-:S03]  /*e2d0*/  FMUL R0, R227, UR20 ;  /* 0x00000014e3007c20 */ /* 0x000fc60008400000 */
[----:B------:R-:W4:Y:S01]  /*e2e0*/  LDL.LU R227, [R1+0x74] ;  /* 0x0000740001e37983 */ /* 0x000f220000300800 */
[C---:B------:R-:W-:Y:S02]  /*e2f0*/  ISETP.LT.OR P3, PT, R35.reuse, 0xd9, !P0 ;  /* 0x000000d92300780c */ /* 0x040fe40004761670 */
[C---:B------:R-:W-:Y:S02]  /*e300*/  ISETP.LT.OR P5, PT, R35.reuse, 0xe1, !P1 ;  /* 0x000000e12300780c */ /* 0x040fe40004fa1670 */
[C---:B------:R-:W-:Y:S02]  /*e310*/  ISETP.LT.OR P6, PT, R35.reuse, 0xe2, !P1 ;  /* 0x000000e22300780c */ /* 0x040fe40004fc1670 */
[----:B------:R-:W-:-:S07]  /*e320*/  ISETP.LT.OR P4, PT, R35, 0xe2, !P0 ;  /* 0x000000e22300780c */ /* 0x000fce0004781670 */
[----:B------:R-:W-:Y:S01]  /*e330*/  @!P3 STG.E.U8 desc[UR18][R26.64+0xd8], R11 ;  /* 0x0000d80b1a00b986 */ /* 0x000fe2000c101112 */
[----:B------:R-:W-:-:S03]  /*e340*/  ISETP.LT.OR P3, PT, R35, 0xe1, !P0 ;  /* 0x000000e12300780c */ /* 0x000fc60004761670 */
[----:B------:R0:W-:Y:S01]  /*e350*/  @!P5 STG.E.U8 desc[UR18][R24.64+0xe0], R7 ;  /* 0x0000e0071800d986 */ /* 0x0001e2000c101112 */
[----:B------:R-:W-:-:S03]  /*e360*/  ISETP.LT.OR P5, PT, R35, 0xe9, !P1 ;  /* 0x000000e92300780c */ /* 0x000fc60004fa1670 */
[----:B------:R1:W-:Y:S01]  /*e370*/  @!P6 STG.E.U8 desc[UR18][R24.64+0xe1], R9 ;  /* 0x0000e1091800e986 */ /* 0x0003e2000c101112 */
[----:B------:R-:W-:Y:S02]  /*e380*/  ISETP.LT.OR P6, PT, R35, 0xea, !P1 ;  /* 0x000000ea2300780c */ /* 0x000fe40004fc1670 */
[----:B------:R-:W-:Y:S01]  /*e390*/  F2FP.SATFINITE.E5M2.F32.PACK_AB_MERGE_C R13, RZ, R4, RZ ;  /* 0x00000004ff0d723e */ /* 0x000fe200048060ff */
[----:B------:R1:W-:Y:S01]  /*e3a0*/  @!P4 STG.E.U8 desc[UR18][R26.64+0xe1], R5 ;  /* 0x0000e1051a00c986 */ /* 0x0003e2000c101112 */
[----:B0-----:R-:W-:-:S03]  /*e3b0*/  F2FP.SATFINITE.E5M2.F32.PACK_AB_MERGE_C R7, RZ, R2, RZ ;  /* 0x00000002ff07723e */ /* 0x001fc600048060ff */
[----:B------:R-:W-:Y:S01]  /*e3c0*/  @!P3 STG.E.U8 desc[UR18][R26.64+0xe0], R13 ;  /* 0x0000e00d1a00b986 */ /* 0x000fe2000c101112 */
[----:B-1----:R-:W-:-:S03]  /*e3d0*/  F2FP.SATFINITE.E5M2.F32.PACK_AB_MERGE_C R9, RZ, R3, RZ ;  /* 0x00000003ff09723e */ /* 0x002fc600048060ff */
[----:B------:R0:W-:Y:S01]  /*e3e0*/  @!P5 STG.E.U8 desc[UR18][R24.64+0xe8], R7 ;  /* 0x0000e8071800d986 */ /* 0x0001e2000c101112 */
[C---:B------:R-:W-:Y:S02]  /*e3f0*/  ISETP.LT.OR P3, PT, R35.reuse, 0xe9, !P0 ;  /* 0x000000e92300780c */ /* 0x040fe40004761670 */
[C---:B------:R-:W-:Y:S01]  /*e400*/  ISETP.LT.OR P4, PT, R35.reuse, 0xea, !P0 ;  /* 0x000000ea2300780c */ /* 0x040fe20004781670 */
[----:B------:R1:W-:Y:S01]  /*e410*/  @!P6 STG.E.U8 desc[UR18][R24.64+0xe9], R9 ;  /* 0x0000e9091800e986 */ /* 0x0003e2000c101112 */
[C---:B------:R-:W-:Y:S01]  /*e420*/  ISETP.LT.OR P5, PT, R35.reuse, 0xf1, !P1 ;  /* 0x000000f12300780c */ /* 0x040fe20004fa1670 */
[----:B------:R-:W-:Y:S01]  /*e430*/  FMUL R2, R218, UR20 ;  /* 0x00000014da027c20 */ /* 0x000fe20008400000 */
[----:B------:R-:W-:Y:S02]  /*e440*/  ISETP.LT.OR P6, PT, R35, 0xf2, !P1 ;  /* 0x000000f22300780c */ /* 0x000fe40004fc1670 */
[----:B------:R-:W-:Y:S02]  /*e450*/  F2FP.SATFINITE.E5M2.F32.PACK_AB_MERGE_C R11, RZ, R0, RZ ;  /* 0x00000000ff0b723e */ /* 0x000fe400048060ff */
[----:B------:R-:W-:-:S03]  /*e460*/  F2FP.SATFINITE.E5M2.F32.PACK_AB_MERGE_C R5, RZ, R2, RZ ;  /* 0x00000002ff05723e */ /* 0x000fc600048060ff */
[----:B------:R-:W-:Y:S01]  /*e470*/  @!P3 STG.E.U8 desc[UR18][R26.64+0xe8], R11 ;  /* 0x0000e80b1a00b986 */ /* 0x000fe2000c101112 */
[----:B------:R-:W-:-:S03]  /*e480*/  ISETP.LT.OR P3, PT, R35, 0xf1, !P0 ;  /* 0x000000f12300780c */ /* 0x000fc60004761670 */
[----:B------:R-:W-:Y:S01]  /*e490*/  @!P4 STG.E.U8 desc[UR18][R26.64+0xe9], R5 ;  /* 0x0000e9051a00c986 */ /* 0x000fe2000c101112 */
[C---:B------:R-:W-:Y:S02]  /*e4a0*/  ISETP.LT.OR P4, PT, R35.reuse, 0xf9, !P1 ;  /* 0x000000f92300780c */ /* 0x040fe40004f81670 */
[----:B------:R-:W-:Y:S01]  /*e4b0*/  ISETP.LT.OR P1, PT, R35, 0xfa, !P1 ;  /* 0x000000fa2300780c */ /* 0x000fe20004f21670 */
[----:B------:R-:W-:-:S05]  /*e4c0*/  FMUL R0, R220, UR20 ;  /* 0x00000014dc007c20 */ /* 0x000fca0008400000 */
[----:B0-----:R-:W-:-:S05]  /*e4d0*/  F2FP.SATFINITE.E5M2.F32.PACK_AB_MERGE_C R7, RZ, R0, RZ ;  /* 0x00000000ff07723e */ /* 0x001fca00048060ff */
[----:B------:R0:W-:Y:S01]  /*e4e0*/  @!P5 STG.E.U8 desc[UR18][R24.64+0xf0], R7 ;  /* 0x0000f0071800d986 */ /* 0x0001e2000c101112 */
[----:B------:R-:W-:-:S05]  /*e4f0*/  FMUL R3, R221, UR20 ;  /* 0x00000014dd037c20 */ /* 0x000fca0008400000 */
[----:B-1----:R-:W-:Y:S02]  /*e500*/  F2FP.SATFINITE.E5M2.F32.PACK_AB_MERGE_C R9, RZ, R3, RZ ;  /* 0x00000003ff09723e */ /* 0x002fe400048060ff */
[----:B------:R-:W-:-:S03]  /*e510*/  ISETP.LT.OR P5, PT, R35, 0xf2, !P0 ;  /* 0x000000f22300780c */ /* 0x000fc600047a1670 */
[----:B------:R1:W-:Y:S01]  /*e520*/  @!P6 STG.E.U8 desc[UR18][R24.64+0xf1], R9 ;  /* 0x0000f1091800e986 */ /* 0x0003e2000c101112 */
[C---:B------:R-:W-:Y:S02]  /*e530*/  ISETP.LT.OR P6, PT, R35.reuse, 0xf9, !P0 ;  /* 0x000000f92300780c */ /* 0x040fe400047c1670 */
[----:B------:R-:W-:Y:S01]  /*e540*/  ISETP.LT.OR P0, PT, R35, 0xfa, !P0 ;  /* 0x000000fa2300780c */ /* 0x000fe20004701670 */
[----:B------:R-:W-:-:S05]  /*e550*/  FMUL R0, R223, UR20 ;  /* 0x00000014df007c20 */ /* 0x000fca0008400000 */
[----:B------:R-:W-:-:S05]  /*e560*/  F2FP.SATFINITE.E5M2.F32.PACK_AB_MERGE_C R13, RZ, R0, RZ ;  /* 0x00000000ff0d723e */ /* 0x000fca00048060ff */
[----:B------:R0:W-:Y:S01]  /*e570*/  @!P3 STG.E.U8 desc[UR18][R26.64+0xf0], R13 ;  /* 0x0000f00d1a00b986 */ /* 0x0001e2000c101112 */
[----:B---3--:R-:W-:Y:S01]  /*e580*/  FMUL R0, R222, UR20 ;  /* 0x00000014de007c20 */ /* 0x008fe20008400000 */
[----:B--2---:R-:W-:Y:S01]  /*e590*/  FMUL R2, R224, UR20 ;  /* 0x00000014e0027c20 */ /* 0x004fe20008400000 */
[----:B----4-:R-:W-:-:S03]  /*e5a0*/  FMUL R3, R225, UR20 ;  /* 0x00000014e1037c20 */ /* 0x010fc60008400000 */
[----:B0-----:R-:W-:Y:S01]  /*e5b0*/  F2FP.SATFINITE.E5M2.F32.PACK_AB_MERGE_C R7, RZ, R0, RZ ;  /* 0x00000000ff07723e */ /* 0x001fe200048060ff */
[----:B------:R-:W-:Y:S01]  /*e5c0*/  FMUL R4, R226, UR20 ;  /* 0x00000014e2047c20 */ /* 0x000fe20008400000 */
[----:B------:R-:W-:Y:S01]  /*e5d0*/  FMUL R5, R227, UR20 ;  /* 0x00000014e3057c20 */ /* 0x000fe20008400000 */
[----:B-1----:R-:W-:Y:S02]  /*e5e0*/  F2FP.SATFINITE.E5M2.F32.PACK_AB_MERGE_C R9, RZ, R2, RZ ;  /* 0x00000002ff09723e */ /* 0x002fe400048060ff */
[----:B------:R-:W-:Y:S02]  /*e5f0*/  F2FP.SATFINITE.E5M2.F32.PACK_AB_MERGE_C R3, RZ, R3, RZ ;  /* 0x00000003ff03723e */ /* 0x000fe400048060ff */
[----:B------:R-:W-:Y:S02]  /*e600*/  F2FP.SATFINITE.E5M2.F32.PACK_AB_MERGE_C R11, RZ, R4, RZ ;  /* 0x00000004ff0b723e */ /* 0x000fe400048060ff */
[----:B------:R-:W-:Y:S01]  /*e610*/  F2FP.SATFINITE.E5M2.F32.PACK_AB_MERGE_C R5, RZ, R5, RZ ;  /* 0x00000005ff05723e */ /* 0x000fe200048060ff */
[----:B------:R0:W-:Y:S04]  /*e620*/  @!P5 STG.E.U8 desc[UR18][R26.64+0xf1], R7 ;  /* 0x0000f1071a00d986 */ /* 0x0001e8000c101112 */
[----:B------:R0:W-:Y:S04]  /*e630*/  @!P4 STG.E.U8 desc[UR18][R24.64+0xf8], R9 ;  /* 0x0000f8091800c986 */ /* 0x0001e8000c101112 */
[----:B------:R0:W-:Y:S04]  /*e640*/  @!P1 STG.E.U8 desc[UR18][R24.64+0xf9], R3 ;  /* 0x0000f90318009986 */ /* 0x0001e8000c101112 */
[----:B------:R0:W-:Y:S04]  /*e650*/  @!P6 STG.E.U8 desc[UR18][R26.64+0xf8], R11 ;  /* 0x0000f80b1a00e986 */ /* 0x0001e8000c101112 */
[----:B------:R0:W-:Y:S02]  /*e660*/  @!P0 STG.E.U8 desc[UR18][R26.64+0xf9], R5 ;  /* 0x0000f9051a008986 */ /* 0x0001e4000c101112 */
.L_x_296:
[----:B------:R-:W-:Y:S05]  /*e670*/  BSYNC B0 ;  /* 0x0000000000007941 */ /* 0x000fea0003800000 */
.L_x_38:
[----:B0-----:R-:W2:Y:S04]  /*e680*/  LDL.LU R3, [R1+0x80] ;  /* 0x0000800001037983 */ /* 0x001ea80000300800 */
[----:B-----5:R-:W2:Y:S01]  /*e690*/  LDL.LU R2, [R1+0x84] ;  /* 0x0000840001027983 */ /* 0x020ea20000300800 */
[----:B------:R-:W-:Y:S01]  /*e6a0*/  ULDC UR6, c[0x0][0xc] ;  /* 0x0000030000067ab9 */ /* 0x000fe20000000800 */
[----:B------:R-:W-:Y:S01]  /*e6b0*/  ULDC UR7, c[0x0][0x10] ;  /* 0x0000040000077ab9 */ /* 0x000fe20000000800 */
[----:B------:R-:W2:Y:S01]  /*e6c0*/  LDC R5, c[0x0][0x14] ;  /* 0x00000500ff057b82 */ /* 0x000ea20000000800 */
[----:B------:R-:W-:Y:S01]  /*e6d0*/  UIMAD.WIDE.U32 UR6, UR6, UR7, URZ ;  /* 0x00000007060672a5 */ /* 0x000fe2000f8e003f */
[----:B------:R-:W-:Y:S01]  /*e6e0*/  PRMT R0, RZ, 0x7610, R0 ;  /* 0x00007610ff007816 */ /* 0x000fe20000000000 */
[----:B------:R-:W-:-:S04]  /*e6f0*/  UMOV UR23, 0xffffffff ;  /* 0xffffffff00177882 */ /* 0x000fc80000000000 */
[----:B--2---:R-:W-:-:S04]  /*e700*/  IMAD.WIDE.U32 R2, R5, UR6, R2 ;  /* 0x0000000605027c25 */ /* 0x004fc8000f8e0002 */
[----:B------:R-:W-:Y:S01]  /*e710*/  IMAD R5, R5, UR7, RZ ;  /* 0x0000000705057c24 */ /* 0x000fe2000f8e02ff */
[----:B------:R-:W-:Y:S01]  /*e720*/  ULDC.64 UR6, c[0x0][0x650] ;  /* 0x0001940000067ab9 */ /* 0x000fe20000000a00 */
[----:B------:R-:W-:Y:S01]  /*e730*/  IMAD.MOV.U32 R19, RZ, RZ, R2 ;  /* 0x000000ffff137224 */ /* 0x000fe200078e0002 */
[----:B------:R-:W-:Y:S01]  /*e740*/  ISETP.GE.U32.AND P0, PT, R2, UR6, PT ;  /* 0x0000000602007c0c */ /* 0x000fe2000bf06070 */
[----:B------:R-:W-:Y:S02]  /*e750*/  IMAD.IADD R22, R3, 0x1, R5 ;  /* 0x0000000103167824 */ /* 0x000fe400078e0205 */
[----:B------:R-:W-:-:S03]  /*e760*/  IMAD.MOV.U32 R2, RZ, RZ, -0x1 ;  /* 0xffffffffff027424 */ /* 0x000fc600078e00ff */
[----:B------:R0:W-:Y:S01]  /*e770*/  STL [R1+0x80], R22 ;  /* 0x0000801601007387 */ /* 0x0001e20000100800 */
[----:B------:R-:W-:-:S03]  /*e780*/  ISETP.GE.U32.AND.EX P0, PT, R22, UR7, PT, P0 ;  /* 0x0000000716007c0c */ /* 0x000fc6000bf06100 */
[----:B------:R0:W-:Y:S04]  /*e790*/  STL [R1+0x84], R19 ;  /* 0x0000841301007387 */ /* 0x0001e80000100800 */
[----:B------:R0:W-:Y:S06]  /*e7a0*/  STL [R1+0x88], R2 ;  /* 0x0000880201007387 */ /* 0x0001ec0000100800 */
[----:B------:R-:W-:Y:S05]  /*e7b0*/  @P0 BRA `(.L_x_297) ;  /* 0x00000004006c0947 */ /* 0x000fea0003800000 */
[----:B------:R-:W2:Y:S01]  /*e7c0*/  S2R R14, SR_CTAID.X ;  /* 0x00000000000e7919 */ /* 0x000ea20000002500 */
[----:B------:R-:W5:Y:S01]  /*e7d0*/  LDC.64 R8, c[0x0][0x628] ;  /* 0x00018a00ff087b82 */ /* 0x000f620000000a00 */
[----:B------:R-:W-:Y:S01]  /*e7e0*/  ULDC UR6, c[0x0][0x150] ;  /* 0x0000540000067ab9 */ /* 0x000fe20000000800 */
[----:B------:R-:W-:Y:S01]  /*e7f0*/  IMAD.MOV.U32 R6, RZ, RZ, R19 ;  /* 0x000000ffff067224 */ /* 0x000fe200078e0013 */
[----:B------:R-:W0:Y:S01]  /*e800*/  S2R R16, SR_CTAID.Y ;  /* 0x0000000000107919 */ /* 0x000e220000002600 */
[----:B------:R-:W-:-:S04]  /*e810*/  IMAD.MOV.U32 R7, RZ, RZ, R22 ;  /* 0x000000ffff077224 */ /* 0x000fc800078e0016 */
[----:B------:R-:W0:Y:S08]  /*e820*/  LDC R17, c[0x0][0x144] ;  /* 0x00005100ff117b82 */ /* 0x000e300000000800 */
[----:B------:R-:W0:Y:S08]  /*e830*/  LDC R10, c[0x0][0x630] ;  /* 0x00018c00ff0a7b82 */ /* 0x000e300000000800 */
[----:B------:R-:W0:Y:S01]  /*e840*/  LDC.64 R12, c[0x0][0x620] ;  /* 0x00018800ff0c7b82 */ /* 0x000e220000000a00 */
[----:B-----5:R-:W-:-:S04]  /*e850*/  ISETP.NE.U32.AND P0, PT, R8, RZ, PT ;  /* 0x000000ff0800720c */ /* 0x020fc80003f05070 */
[----:B------:R-:W-:Y:S02]  /*e860*/  ISETP.NE.AND.EX P0, PT, R9, RZ, PT, P0 ;  /* 0x000000ff0900720c */ /* 0x000fe40003f05300 */
[----:B--2---:R-:W-:-:S05]  /*e870*/  I2FP.F32.U32 R0, R14 ;  /* 0x0000000e00007245 */ /* 0x004fca0000201000 */
[----:B------:R-:W-:-:S04]  /*e880*/  FMUL R0, R0, UR6 ;  /* 0x0000000600007c20 */ /* 0x000fc80008400000 */
[----:B------:R2:W0:Y:S02]  /*e890*/  F2I.U32.TRUNC.NTZ R15, R0 ;  /* 0x00000000000f7305 */ /* 0x000424000020f000 */
[----:B------:R-:W-:Y:S05]  /*e8a0*/  @!P0 BRA `(.L_x_298) ;  /* 0x0000000000288947 */ /* 0x000fea0003800000 */
[----:B--2---:R-:W2:Y:S02]  /*e8b0*/  LDC R0, c[0x0][0x634] ;  /* 0x00018d00ff007b82 */ /* 0x004ea40000000800 */
[----:B--2---:R-:W-:-:S05]  /*e8c0*/  IADD3 R7, P0, R19, R0, RZ ;  /* 0x0000000013077210 */ /* 0x004fca0007f1e0ff */
[----:B------:R-:W-:-:S04]  /*e8d0*/  IMAD.X R11, RZ, RZ, R22, P0 ;  /* 0x000000ffff0b7224 */ /* 0x000fc800000e0616 */
[----:B0-----:R-:W-:-:S04]  /*e8e0*/  IMAD.WIDE.U32 R2, R11, R8, RZ ;  /* 0x000000080b027225 */ /* 0x001fc800078e00ff */
[----:B------:R-:W-:-:S04]  /*e8f0*/  IMAD.WIDE.U32 R4, P0, R7, R9, R2 ;  /* 0x0000000907047225 */ /* 0x000fc80007800002 */
[----:B------:R-:W-:-:S04]  /*e900*/  IMAD.WIDE.U32 R2, R7, R8, RZ ;  /* 0x0000000807027225 */ /* 0x000fc800078e00ff */
[----:B------:R-:W-:Y:S01]  /*e910*/  IMAD.X R7, RZ, RZ, RZ, P0 ;  /* 0x000000ffff077224 */ /* 0x000fe200000e06ff */
[----:B------:R-:W-:Y:S01]  /*e920*/  IADD3 RZ, P0, R3, R4, RZ ;  /* 0x0000000403ff7210 */ /* 0x000fe20007f1e0ff */
[----:B------:R-:W-:-:S04]  /*e930*/  IMAD.MOV.U32 R6, RZ, RZ, R5 ;  /* 0x000000ffff067224 */ /* 0x000fc800078e0005 */
[----:B------:R-:W-:-:S08]  /*e940*/  IMAD.WIDE.U32.X R6, R11, R9, R6, P0 ;  /* 0x000000090b067225 */ /* 0x000fd000000e0406 */
.L_x_298:
[-CC-:B0-----:R-:W-:Y:S01]  /*e950*/  SHF.R.U64 R24, R6, R10.reuse, R7.reuse ;  /* 0x0000000a06187219 */ /* 0x181fe20000001207 */
[----:B------:R-:W0:Y:S01]  /*e960*/  LDC.64 R20, c[0x0][0x640] ;  /* 0x00019000ff147b82 */ /* 0x000e220000000a00 */
[----:B--2---:R-:W-:Y:S01]  /*e970*/  SHF.R.U32.HI R0, RZ, R10, R7 ;  /* 0x0000000aff007219 */ /* 0x004fe20000011607 */
[----:B------:R-:W-:Y:S01]  /*e980*/  IMAD.MOV.U32 R2, RZ, RZ, R19 ;  /* 0x000000ffff027224 */ /* 0x000fe200078e0013 */
[----:B------:R-:W-:Y:S01]  /*e990*/  IADD3 R5, P0, RZ, -R24, RZ ;  /* 0x80000018ff057210 */ /* 0x000fe20007f1e0ff */
[----:B------:R-:W-:Y:S01]  /*e9a0*/  IMAD.MOV R15, RZ, RZ, -R15 ;  /* 0x000000ffff0f7224 */ /* 0x000fe200078e0a0f */
[----:B------:R-:W-:Y:S01]  /*e9b0*/  ULDC UR6, c[0x0][0x154] ;  /* 0x0000550000067ab9 */ /* 0x000fe20000000800 */
[----:B------:R-:W-:Y:S02]  /*e9c0*/  IMAD.MOV.U32 R7, RZ, RZ, 0x1 ;  /* 0x00000001ff077424 */ /* 0x000fe400078e00ff */
[----:B------:R-:W2:Y:S01]  /*e9d0*/  LDC R4, c[0x0][0x618] ;  /* 0x00018600ff047b82 */ /* 0x000ea20000000800 */
[----:B------:R-:W-:-:S02]  /*e9e0*/  IMAD.X R3, RZ, RZ, ~R0, P0 ;  /* 0x000000ffff037224 */ /* 0x000fc400000e0e00 */
[----:B------:R-:W-:Y:S02]  /*e9f0*/  IMAD R15, R17, R15, R14 ;  /* 0x0000000f110f7224 */ /* 0x000fe400078e020e */
[-C--:B------:R-:W-:Y:S02]  /*ea00*/  IMAD R0, R3, R12.reuse, RZ ;  /* 0x0000000c03007224 */ /* 0x080fe400078e02ff */
[----:B------:R-:W-:Y:S01]  /*ea10*/  IMAD.MOV.U32 R3, RZ, RZ, R22 ;  /* 0x000000ffff037224 */ /* 0x000fe200078e0016 */
[----:B------:R-:W5:Y:S01]  /*ea20*/  LDC R6, c[0x0][0x608] ;  /* 0x00018200ff067b82 */ /* 0x000f620000000800 */
[----:B------:R-:W-:-:S04]  /*ea30*/  IMAD.WIDE.U32 R2, R5, R12, R2 ;  /* 0x0000000c05027225 */ /* 0x000fc800078e0002 */
[----:B------:R-:W-:-:S03]  /*ea40*/  IMAD R5, R5, R13, R0 ;  /* 0x0000000d05057224 */ /* 0x000fc600078e0200 */
[----:B------:R-:W1:Y:S01]  /*ea50*/  LDC R18, c[0x0][0x658] ;  /* 0x00019600ff127b82 */ /* 0x000e620000000800 */
[----:B------:R-:W-:Y:S01]  /*ea60*/  I2FP.F32.U32 R0, R16 ;  /* 0x0000001000007245 */ /* 0x000fe20000201000 */
[----:B------:R-:W-:Y:S01]  /*ea70*/  IMAD.IADD R3, R3, 0x1, R5 ;  /* 0x0000000103037824 */ /* 0x000fe200078e0205 */
[----:B0-----:R-:W-:Y:S01]  /*ea80*/  ISETP.NE.U32.AND P0, PT, R20, RZ, PT ;  /* 0x000000ff1400720c */ /* 0x001fe20003f05070 */
[----:B------:R-:W-:Y:S02]  /*ea90*/  IMAD.MOV.U32 R5, RZ, RZ, -0x1 ;  /* 0xffffffffff057424 */ /* 0x000fe400078e00ff */
[----:B------:R-:W-:Y:S02]  /*eaa0*/  FMUL R0, R0, UR6 ;  /* 0x0000000600007c20 */ /* 0x000fe40008400000 */
[----:B------:R-:W0:Y:S01]  /*eab0*/  LDC R13, c[0x0][0x148] ;  /* 0x00005200ff0d7b82 */ /* 0x000e220000000800 */
[----:B--2---:R-:W-:Y:S01]  /*eac0*/  SHF.R.U64 R10, R2, R4, R3 ;  /* 0x00000004020a7219 */ /* 0x004fe20000001203 */
[----:B------:R2:W0:Y:S01]  /*ead0*/  F2I.U32.TRUNC.NTZ R12, R0 ;  /* 0x00000000000c7305 */ /* 0x000422000020f000 */
[----:B------:R-:W-:-:S02]  /*eae0*/  ISETP.NE.AND.EX P0, PT, R21, RZ, PT, P0 ;  /* 0x000000ff1500720c */ /* 0x000fc40003f05300 */
[----:B------:R-:W-:-:S03]  /*eaf0*/  SHF.R.U32.HI R3, RZ, R4, R3 ;  /* 0x00000004ff037219 */ /* 0x000fc60000011603 */
[----:B------:R-:W0:Y:S01]  /*eb00*/  LDC R14, c[0x0][0x600] ;  /* 0x00018000ff0e7b82 */ /* 0x000e220000000800 */
[-CC-:B-----5:R-:W-:Y:S02]  /*eb10*/  SHF.R.U64 R8, R10, R6.reuse, R3.reuse ;  /* 0x000000060a087219 */ /* 0x1a0fe40000001203 */
[----:B------:R-:W-:-:S05]  /*eb20*/  SHF.R.U32.HI R3, RZ, R6, R3 ;  /* 0x00000006ff037219 */ /* 0x000fca0000011603 */
[----:B------:R-:W0:Y:S01]  /*eb30*/  LDC R19, c[0x0][0x648] ;  /* 0x00019200ff137b82 */ /* 0x000e220000000800 */
[-CC-:B-1----:R-:W-:Y:S02]  /*eb40*/  SHF.R.U64 R11, R8, R18.reuse, R3.reuse ;  /* 0x00000012080b7219 */ /* 0x182fe40000001203 */
[-C--:B------:R-:W-:Y:S02]  /*eb50*/  SHF.L.U32 R5, R5, R18.reuse, RZ ;  /* 0x0000001205057219 */ /* 0x080fe400000006ff */
[-C--:B------:R-:W-:Y:S01]  /*eb60*/  SHF.R.U32.HI R3, RZ, R18.reuse, R3 ;  /* 0x00000012ff037219 */ /* 0x080fe20000011603 */
[----:B------:R-:W-:Y:S01]  /*eb70*/  IMAD.MOV.U32 R2, RZ, RZ, R11 ;  /* 0x000000ffff027224 */ /* 0x000fe200078e000b */
[----:B------:R-:W-:Y:S01]  /*eb80*/  SHF.L.U32 R34, R7, R18, RZ ;  /* 0x0000001207227219 */ /* 0x000fe200000006ff */
[----:B------:R-:W1:Y:S01]  /*eb90*/  LDC R22, c[0x0][0x638] ;  /* 0x00018e00ff167b82 */ /* 0x000e620000000800 */
[----:B------:R-:W-:-:S07]  /*eba0*/  LOP3.LUT R17, RZ, R5, RZ, 0x33, !PT ;  /* 0x00000005ff117212 */ /* 0x000fce00078e33ff */
[----:B------:R-:W0:Y:S01]  /*ebb0*/  LDC R23, c[0x0][0x610] ;  /* 0x00018400ff177b82 */ /* 0x000e220000000800 */
[----:B--2---:R-:W-:Y:S05]  /*ebc0*/  @!P0 BRA `(.L_x_299) ;  /* 0x0000000000288947 */ /* 0x004fea0003800000 */
[----:B------:R-:W2:Y:S02]  /*ebd0*/  LDC R0, c[0x0][0x64c] ;  /* 0x00019300ff007b82 */ /* 0x000ea40000000800 */
[----:B--2---:R-:W-:-:S05]  /*ebe0*/  IADD3 R7, P0, R11, R0, RZ ;  /* 0x000000000b077210 */ /* 0x004fca0007f1e0ff */
        /* <DEDUP_REMOVED lines=8> */
.L_x_299:
[----:B0-----:R-:W-:Y:S01]  /*ec70*/  SHF.R.U64 R0, R2, R19, R3 ;  /* 0x0000001302007219 */ /* 0x001fe20000001203 */
[----:B------:R-:W-:Y:S01]  /*ec80*/  VIADD R3, R14, 0xffffffff ;  /* 0xffffffff0e037836 */ /* 0x000fe20000000000 */
[----:B------:R-:W-:Y:S01]  /*ec90*/  LOP3.LUT R5, R8, R17, RZ, 0xc0, !PT ;  /* 0x0000001108057212 */ /* 0x000fe200078ec0ff */
[----:B------:R-:W-:Y:S01]  /*eca0*/  IMAD.MOV R12, RZ, RZ, -R12 ;  /* 0x000000ffff0c7224 */ /* 0x000fe200078e0a0c */
[----:B------:R-:W-:Y:S01]  /*ecb0*/  R2UR UR23, R24 ;  /* 0x00000000181772ca */ /* 0x000fe200000e0000 */
[----:B------:R-:W-:Y:S01]  /*ecc0*/  IMAD.MOV R2, RZ, RZ, -R0 ;  /* 0x000000ffff027224 */ /* 0x000fe200078e0a00 */
[----:B------:R-:W-:Y:S01]  /*ecd0*/  LOP3.LUT R3, R10, R3, RZ, 0xc0, !PT ;  /* 0x000000030a037212 */ /* 0x000fe200078ec0ff */
[----:B------:R-:W-:Y:S02]  /*ece0*/  IMAD R34, R34, R0, R5 ;  /* 0x0000000022227224 */ /* 0x000fe400078e0205 */
[----:B------:R-:W-:Y:S02]  /*ecf0*/  @P2 IMAD R15, R13, R12, R16 ;  /* 0x0000000c0d0f2224 */ /* 0x000fe400078e0210 */
[----:B-1----:R-:W-:-:S02]  /*ed00*/  IMAD R0, R2, R22, R11 ;  /* 0x0000001602007224 */ /* 0x002fc400078e020b */
[----:B------:R-:W-:Y:S02]  /*ed10*/  IMAD R34, R34, R23, R15 ;  /* 0x0000001722227224 */ /* 0x000fe400078e020f */
[----:B------:R-:W-:Y:S02]  /*ed20*/  IMAD R3, R0, R14, R3 ;  /* 0x0000000e00037224 */ /* 0x000fe400078e0203 */
[----:B------:R-:W-:-:S03]  /*ed30*/  IMAD.MOV.U32 R0, RZ, RZ, 0x1 ;  /* 0x00000001ff007424 */ /* 0x000fc600078e00ff */
[----:B------:R-:W-:Y:S02]  /*ed40*/  SEL R2, R3, R34, !P2 ;  /* 0x0000002203027207 */ /* 0x000fe40005000000 */
[----:B------:R-:W-:-:S03]  /*ed50*/  SEL R34, R34, R3, !P2 ;  /* 0x0000000322227207 */ /* 0x000fc60005000000 */
[----:B------:R2:W-:Y:S04]  /*ed60*/  STL [R1+0x88], R2 ;  /* 0x0000880201007387 */ /* 0x0005e80000100800 */
.L_x_297:
[----:B------:R0:W-:Y:S01]  /*ed70*/  STL [R1+0x8c], R34 ;  /* 0x00008c2201007387 */ /* 0x0001e20000100800 */
[----:B------:R-:W-:-:S13]  /*ed80*/  LOP3.LUT P0, RZ, R0, 0xff, RZ, 0xc0, !PT ;  /* 0x000000ff00ff7812 */ /* 0x000fda000780c0ff */
[----:B0-----:R-:W-:Y:S05]  /*ed90*/  @P0 BRA `(.L_x_300) ;  /* 0xffffff2400d80947 */ /* 0x001fea000383ffff */
[----:B------:R-:W-:Y:S05]  /*eda0*/  EXIT ;  /* 0x000000000000794d */ /* 0x000fea0003800000 */
.L_x_8:
[----:B------:R-:W2:Y:S01]  /*edb0*/  LDL R22, [R1+0x84] ;  /* 0x0000840001167983 */ /* 0x000ea20000100800 */
[----:B------:R-:W-:-:S03]  /*edc0*/  ULDC.64 UR4, c[0x0][0x650] ;  /* 0x0001940000047ab9 */ /* 0x000fc60000000a00 */
[----:B0-----:R-:W3:Y:S01]  /*edd0*/  LDL R23, [R1+0x80] ;  /* 0x0000800001177983 */ /* 0x001ee20000100800 */
[----:B------:R-:W-:Y:S01]  /*ede0*/  PRMT R4, RZ, 0x7610, R4 ;  /* 0x00007610ff047816 */ /* 0x000fe20000000004 */
[----:B------:R-:W-:Y:S02]  /*edf0*/  IMAD.MOV.U32 R5, RZ, RZ, -0x1 ;  /* 0xffffffffff057424 */ /* 0x000fe400078e00ff */
[----:B------:R-:W-:Y:S02]  /*ee00*/  IMAD.MOV.U32 R7, RZ, RZ, -0x1 ;  /* 0xffffffffff077424 */ /* 0x000fe400078e00ff */
[----:B------:R-:W-:Y:S01]  /*ee10*/  IMAD.MOV.U32 R6, RZ, RZ, -0x1 ;  /* 0xffffffffff067424 */ /* 0x000fe200078e00ff */
[----:B--2---:R-:W-:-:S04]  /*ee20*/  ISETP.GE.U32.AND P0, PT, R22, UR4, PT ;  /* 0x0000000416007c0c */ /* 0x004fc8000bf06070 */
[----:B---3--:R-:W-:-:S13]  /*ee30*/  ISETP.GE.U32.AND.EX P0, PT, R23, UR5, PT, P0 ;  /* 0x0000000517007c0c */ /* 0x008fda000bf06100 */
[----:B------:R-:W-:Y:S05]  /*ee40*/  @P0 BRA `(.L_x_301) ;  /* 0x00000004002c0947 */ /* 0x000fea0003800000 */
[----:B------:R-:W0:Y:S01]  /*ee50*/  LDC.64 R14, c[0x0][0x628] ;  /* 0x00018a00ff0e7b82 */ /* 0x000e220000000a00 */
[----:B------:R-:W-:Y:S02]  /*ee60*/  IMAD.MOV.U32 R8, RZ, RZ, R22 ;  /* 0x000000ffff087224 */ /* 0x000fe400078e0016 */
[----:B------:R-:W-:-:S05]  /*ee70*/  IMAD.MOV.U32 R9, RZ, RZ, R23 ;  /* 0x000000ffff097224 */ /* 0x000fca00078e0017 */
[----:B------:R-:W1:Y:S08]  /*ee80*/  LDC R10, c[0x0][0x630] ;  /* 0x00018c00ff0a7b82 */ /* 0x000e700000000800 */
[----:B------:R-:W2:Y:S01]  /*ee90*/  LDC.64 R16, c[0x0][0x620] ;  /* 0x00018800ff107b82 */ /* 0x000ea20000000a00 */
[----:B0-----:R-:W-:-:S04]  /*eea0*/  ISETP.NE.U32.AND P0, PT, R14, RZ, PT ;  /* 0x000000ff0e00720c */ /* 0x001fc80003f05070 */
[----:B------:R-:W-:-:S13]  /*eeb0*/  ISETP.NE.AND.EX P0, PT, R15, RZ, PT, P0 ;  /* 0x000000ff0f00720c */ /* 0x000fda0003f05300 */
[----:B-12---:R-:W-:Y:S05]  /*eec0*/  @!P0 BRA `(.L_x_302) ;  /* 0x0000000000288947 */ /* 0x006fea0003800000 */
[----:B------:R-:W0:Y:S02]  /*eed0*/  LDC R4, c[0x0][0x634] ;  /* 0x00018d00ff047b82 */ /* 0x000e240000000800 */
[----:B0-----:R-:W-:-:S05]  /*eee0*/  IADD3 R9, P0, R22, R4, RZ ;  /* 0x0000000416097210 */ /* 0x001fca0007f1e0ff */
        /* <DEDUP_REMOVED lines=8> */
.L_x_302:
[----:B------:R-:W0:Y:S01]  /*ef70*/  LDC.64 R20, c[0x0][0x640] ;  /* 0x00019000ff147b82 */ /* 0x000e220000000a00 */
[-CC-:B------:R-:W-:Y:S02]  /*ef80*/  SHF.R.U64 R14, R8, R10.reuse, R9.reuse ;  /* 0x0000000a080e7219 */ /* 0x180fe40000001209 */
[----:B------:R-:W-:Y:S02]  /*ef90*/  SHF.R.U32.HI R4, RZ, R10, R9 ;  /* 0x0000000aff047219 */ /* 0x000fe40000011609 */
[----:B------:R-:W-:-:S03]  /*efa0*/  IADD3 R7, P0, RZ, -R14, RZ ;  /* 0x8000000eff077210 */ /* 0x000fc60007f1e0ff */
[----:B------:R-:W1:Y:S02]  /*efb0*/  LDC R8, c[0x0][0x618] ;  /* 0x00018600ff087b82 */ /* 0x000e640000000800 */
[----:B------:R-:W-:Y:S02]  /*efc0*/  IMAD.X R5, RZ, RZ, ~R4, P0 ;  /* 0x000000ffff057224 */ /* 0x000fe400000e0e04 */
[----:B------:R-:W-:Y:S02]  /*efd0*/  IMAD.MOV.U32 R4, RZ, RZ, R22 ;  /* 0x000000ffff047224 */ /* 0x000fe400078e0016 */
[-C--:B------:R-:W-:Y:S02]  /*efe0*/  IMAD R6, R5, R16.reuse, RZ ;  /* 0x0000001005067224 */ /* 0x080fe400078e02ff */
[----:B------:R-:W2:Y:S01]  /*eff0*/  LDC R18, c[0x0][0x608] ;  /* 0x00018200ff127b82 */ /* 0x000ea20000000800 */
[----:B------:R-:W-:Y:S02]  /*f000*/  IMAD.MOV.U32 R5, RZ, RZ, R23 ;  /* 0x000000ffff057224 */ /* 0x000fe400078e0017 */
[----:B------:R-:W-:-:S05]  /*f010*/  IMAD.WIDE.U32 R4, R7, R16, R4 ;  /* 0x0000001007047225 */ /* 0x000fca00078e0004 */
[----:B------:R-:W3:Y:S01]  /*f020*/  LDC R19, c[0x0][0x658] ;  /* 0x00019600ff137b82 */ /* 0x000ee20000000800 */
[----:B------:R-:W-:Y:S01]  /*f030*/  IMAD R7, R7, R17, R6 ;  /* 0x0000001107077224 */ /* 0x000fe200078e0206 */
[----:B0-----:R-:W-:Y:S01]  /*f040*/  ISETP.NE.U32.AND P0, PT, R20, RZ, PT ;  /* 0x000000ff1400720c */ /* 0x001fe20003f05070 */
[----:B------:R-:W-:Y:S02]  /*f050*/  IMAD.MOV.U32 R6, RZ, RZ, -0x1 ;  /* 0xffffffffff067424 */ /* 0x000fe400078e00ff */
[----:B------:R-:W-:Y:S01]  /*f060*/  IMAD.IADD R5, R5, 0x1, R7 ;  /* 0x0000000105057824 */ /* 0x000fe200078e0207 */
[----:B------:R-:W-:Y:S02]  /*f070*/  ISETP.NE.AND.EX P0, PT, R21, RZ, PT, P0 ;  /* 0x000000ff1500720c */ /* 0x000fe40003f05300 */
[----:B------:R-:W0:Y:S02]  /*f080*/  LDC R17, c[0x0][0x600] ;  /* 0x00018000ff117b82 */ /* 0x000e240000000800 */
[----:B-1----:R-:W-:-:S02]  /*f090*/  SHF.R.U64 R10, R4, R8, R5 ;  /* 0x00000008040a7219 */ /* 0x002fc40000001205 */
[----:B------:R-:W-:-:S04]  /*f0a0*/  SHF.R.U32.HI R5, RZ, R8, R5 ;  /* 0x00000008ff057219 */ /* 0x000fc80000011605 */
[----:B------:R-:W1:Y:S01]  /*f0b0*/  LDC R22, c[0x0][0x648] ;  /* 0x00019200ff167b82 */ /* 0x000e620000000800 */
[-CC-:B--2---:R-:W-:Y:S02]  /*f0c0*/  SHF.R.U64 R15, R10, R18.reuse, R5.reuse ;  /* 0x000000120a0f7219 */ /* 0x184fe40000001205 */
[----:B------:R-:W-:Y:S01]  /*f0d0*/  SHF.R.U32.HI R4, RZ, R18, R5 ;  /* 0x00000012ff047219 */ /* 0x000fe20000011605 */
[----:B------:R-:W-:-:S04]  /*f0e0*/  IMAD.MOV.U32 R18, RZ, RZ, 0x1 ;  /* 0x00000001ff127424 */ /* 0x000fc800078e00ff */
[----:B------:R-:W2:Y:S01]  /*f0f0*/  LDC R23, c[0x0][0x638] ;  /* 0x00018e00ff177b82 */ /* 0x000ea20000000800 */
[-CC-:B---3--:R-:W-:Y:S02]  /*f100*/  SHF.R.U64 R16, R15, R19.reuse, R4.reuse ;  /* 0x000000130f107219 */ /* 0x188fe40000001204 */
[-C--:B------:R-:W-:Y:S02]  /*f110*/  SHF.L.U32 R6, R6, R19.reuse, RZ ;  /* 0x0000001306067219 */ /* 0x080fe400000006ff */
[----:B------:R-:W-:Y:S01]  /*f120*/  SHF.R.U32.HI R5, RZ, R19, R4 ;  /* 0x00000013ff057219 */ /* 0x000fe20000011604 */
[----:B------:R-:W-:Y:S01]  /*f130*/  IMAD.MOV.U32 R4, RZ, RZ, R16 ;  /* 0x000000ffff047224 */ /* 0x000fe200078e0010 */
[----:B------:R-:W-:Y:S01]  /*f140*/  LOP3.LUT R24, RZ, R6, RZ, 0x33, !PT ;  /* 0x00000006ff187212 */ /* 0x000fe200078e33ff */
[----:B------:R-:W3:Y:S01]  /*f150*/  LDC R25, c[0x0][0x610] ;  /* 0x00018400ff197b82 */ /* 0x000ee20000000800 */
[----:B------:R-:W-:Y:S05]  /*f160*/  @!P0 BRA `(.L_x_303) ;  /* 0x0000000000288947 */ /* 0x000fea0003800000 */
        /* <DEDUP_REMOVED lines=10> */
.L_x_303:
[----:B-1----:R-:W-:Y:S01]  /*f210*/  SHF.R.U64 R4, R4, R22, R5 ;  /* 0x0000001604047219 */ /* 0x002fe20000001205 */
[----:B0-----:R-:W-:Y:S01]  /*f220*/  VIADD R7, R17, 0xffffffff ;  /* 0xffffffff11077836 */ /* 0x001fe20000000000 */
[----:B------:R-:W-:Y:S01]  /*f230*/  SHF.L.U32 R18, R18, R19, RZ ;  /* 0x0000001312127219 */ /* 0x000fe200000006ff */
[----:B------:R-:W-:Y:S01]  /*f240*/  @P2 IMAD R0, R11, R12, R2 ;  /* 0x0000000c0b002224 */ /* 0x000fe200078e0202 */
[----:B------:R-:W-:Y:S01]  /*f250*/  LOP3.LUT R3, R15, R24, RZ, 0xc0, !PT ;  /* 0x000000180f037212 */ /* 0x000fe200078ec0ff */
[----:B------:R-:W-:Y:S01]  /*f260*/  IMAD.MOV R5, RZ, RZ, -R4 ;  /* 0x000000ffff057224 */ /* 0x000fe200078e0a04 */
[----:B------:R-:W-:Y:S01]  /*f270*/  LOP3.LUT R7, R10, R7, RZ, 0xc0, !PT ;  /* 0x000000070a077212 */ /* 0x000fe200078ec0ff */
[----:B------:R-:W-:Y:S02]  /*f280*/  IMAD.MOV.U32 R6, RZ, RZ, R14 ;  /* 0x000000ffff067224 */ /* 0x000fe400078e000e */
[----:B------:R-:W-:Y:S02]  /*f290*/  IMAD R3, R18, R4, R3 ;  /* 0x0000000412037224 */ /* 0x000fe400078e0203 */
[----:B--2---:R-:W-:-:S02]  /*f2a0*/  IMAD R2, R5, R23, R16 ;  /* 0x0000001705027224 */ /* 0x004fc400078e0210 */
[----:B---3--:R-:W-:Y:S02]  /*f2b0*/  IMAD R0, R3, R25, R0 ;  /* 0x0000001903007224 */ /* 0x008fe400078e0200 */
[----:B------:R-:W-:Y:S02]  /*f2c0*/  IMAD R5, R2, R17, R7 ;  /* 0x0000001102057224 */ /* 0x000fe400078e0207 */
[----:B------:R-:W-:-:S03]  /*f2d0*/  IMAD.MOV.U32 R4, RZ, RZ, 0x1 ;  /* 0x00000001ff047424 */ /* 0x000fc600078e00ff */
[----:B------:R-:W-:Y:S02]  /*f2e0*/  SEL R7, R5, R0, !P2 ;  /* 0x0000000005077207 */ /* 0x000fe40005000000 */
[----:B------:R-:W-:-:S07]  /*f2f0*/  SEL R5, R0, R5, !P2 ;  /* 0x0000000500057207 */ /* 0x000fce0005000000 */
.L_x_301:
[----:B------:R-:W-:-:S08]  /*f300*/  NOP ;  /* 0x0000000000007918 */ /* 0x000fd00000000000 */
[----:B------:R-:W0:-:S00]  /*f310*/  USETMAXREG.DEALLOC.CTAPOOL 0x28 ;  /* 0x00000028000079c8 */ /* 0x000e0000080e0500 */
[----:B------:R-:W-:-:S13]  /*f320*/  ISETP.NE.AND P0, PT, RZ, UR8, PT ;  /* 0x00000008ff007c0c */ /* 0x000fda000bf05270 */
[----:B------:R-:W-:Y:S05]  /*f330*/  @P0 EXIT ;  /* 0x000000000000094d */ /* 0x000fea0003800000 */
[----:B0-----:R-:W-:Y:S01]  /*f340*/  LOP3.LUT P0, RZ, R4, 0xff, RZ, 0xc0, !PT ;  /* 0x000000ff04ff7812 */ /* 0x001fe2000780c0ff */
[----:B------:R-:W-:Y:S02]  /*f350*/  IMAD.MOV.U32 R0, RZ, RZ, 0x1 ;  /* 0x00000001ff007424 */ /* 0x000fe400078e00ff */
[----:B------:R-:W-:-:S10]  /*f360*/  IMAD.MOV.U32 R8, RZ, RZ, RZ ;  /* 0x000000ffff087224 */ /* 0x000fd400078e00ff */
[----:B------:R-:W-:Y:S05]  /*f370*/  @!P0 BRA `(.L_x_304) ;  /* 0x0000000c00b08947 */ /* 0x000fea0003800000 */
[----:B------:R-:W0:Y:S01]  /*f380*/  S2UR UR8, SR_CgaCtaId ;  /* 0x00000000000879c3 */ /* 0x000e220000008800 */
[----:B------:R-:W-:Y:S01]  /*f390*/  ULDC UR11, c[0x0][0x658] ;  /* 0x00019600000b7ab9 */ /* 0x000fe20000000800 */
[----:B------:R-:W-:Y:S01]  /*f3a0*/  UMOV UR12, 0xffffffff ;  /* 0xffffffff000c7882 */ /* 0x000fe20000000000 */
[----:B------:R-:W-:Y:S01]  /*f3b0*/  ULDC UR4, c[0x0][0x28c] ;  /* 0x0000a30000047ab9 */ /* 0x000fe20000000800 */
[----:B------:R-:W-:Y:S01]  /*f3c0*/  USHF.L.U32 UR12, UR12, UR11, URZ ;  /* 0x0000000b0c0c7299 */ /* 0x000fe2000800063f */
[----:B------:R-:W-:Y:S01]  /*f3d0*/  BSSY B0, `(.L_x_304) ;  /* 0x00000e6000007945 */ /* 0x000fe20003800000 */
[----:B------:R-:W-:Y:S01]  /*f3e0*/  UIADD3 UR19, UR4, 0x1f, URZ ;  /* 0x0000001f04137890 */ /* 0x000fe2000fffe03f */
[----:B------:R-:W-:Y:S01]  /*f3f0*/  IMAD.MOV.U32 R9, RZ, RZ, 0x1 ;  /* 0x00000001ff097424 */ /* 0x000fe200078e00ff */
[----:B------:R-:W-:Y:S01]  /*f400*/  ULDC UR5, c[0x0][0x600] ;  /* 0x0001800000057ab9 */ /* 0x000fe20000000800 */
[----:B------:R-:W-:Y:S01]  /*f410*/  UMOV UR21, 0x1 ;  /* 0x0000000100157882 */ /* 0x000fe20000000000 */
[----:B------:R-:W-:Y:S01]  /*f420*/  ULOP3.LUT UR14, URZ, UR12, URZ, 0x33, !UPT ;  /* 0x0000000c3f0e7292 */ /* 0x000fe2000f8e333f */
[----:B------:R-:W-:Y:S01]  /*f430*/  IMAD.MOV.U32 R0, RZ, RZ, 0x1 ;  /* 0x00000001ff007424 */ /* 0x000fe200078e00ff */
[----:B------:R-:W-:Y:S01]  /*f440*/  ULDC UR9, c[0x0][0xc] ;  /* 0x0000030000097ab9 */ /* 0x000fe20000000800 */
[----:B------:R-:W-:Y:S01]  /*f450*/  UIADD3 UR4, UR5, -0x1, URZ ;  /* 0xffffffff05047890 */ /* 0x000fe2000fffe03f */
[----:B------:R-:W-:Y:S01]  /*f460*/  IMAD.MOV.U32 R8, RZ, RZ, RZ ;  /* 0x000000ffff087224 */ /* 0x000fe200078e00ff */
[----:B------:R-:W-:-:S02]  /*f470*/  USHF.R.S32.HI UR20, URZ, 0x1f, UR19 ;  /* 0x0000001f3f147899 */ /* 0x000fc40008011413 */
[----:B------:R-:W-:Y:S01]  /*f480*/  USHF.L.U32 UR5, UR21, UR11, URZ ;  /* 0x0000000b15057299 */ /* 0x000fe2000800063f */
[----:B------:R-:W-:Y:S01]  /*f490*/  ULDC UR16, c[0x0][0x10] ;  /* 0x0000040000107ab9 */ /* 0x000fe20000000800 */
[----:B------:R-:W-:Y:S01]  /*f4a0*/  ULEA.HI UR19, UR20, UR19, URZ, 0x5 ;  /* 0x0000001314137291 */ /* 0x000fe2000f8f283f */
[----:B------:R-:W-:Y:S01]  /*f4b0*/  ULDC UR18, c[0x0][0x14] ;  /* 0x0000050000127ab9 */ /* 0x000fe20000000800 */
[----:B------:R-:W-:Y:S01]  /*f4c0*/  UMOV UR22, 0x11 ;  /* 0x0000001100167882 */ /* 0x000fe20000000000 */
[----:B0-----:R-:W-:Y:S02]  /*f4d0*/  USHF.R.U32.HI UR28, URZ, 0x2, UR8 ;  /* 0x000000023f1c7899 */ /* 0x001fe40008011608 */
[----:B------:R-:W-:Y:S02]  /*f4e0*/  ULOP3.LUT UR10, UR8, 0x3, URZ, 0xc0, !UPT ;  /* 0x00000003080a7892 */ /* 0x000fe4000f8ec03f */
[----:B------:R-:W-:Y:S02]  /*f4f0*/  USHF.L.U32 UR7, UR8, 0x6, URZ ;  /* 0x0000000608077899 */ /* 0x000fe4000800063f */
[----:B------:R-:W-:-:S02]  /*f500*/  USHF.L.U32 UR6, UR8, 0xb, URZ ;  /* 0x0000000b08067899 */ /* 0x000fc4000800063f */
[----:B------:R-:W-:Y:S02]  /*f510*/  ULOP3.LUT UR8, UR8, 0xfffffffc, URZ, 0xc0, !UPT ;  /* 0xfffffffc08087892 */ /* 0x000fe4000f8ec03f */
[----:B------:R-:W-:Y:S02]  /*f520*/  UISETP.GT.U32.AND UP0, UPT, UR10, 0xffff, UPT ;  /* 0x0000ffff0a00788c */ /* 0x000fe4000bf04070 */
[----:B------:R-:W-:Y:S02]  /*f530*/  ULOP3.LUT UR12, UR8, 0x1, URZ, 0xfc, !UPT ;  /* 0x00000001080c7892 */ /* 0x000fe4000f8efc3f */
[----:B------:R-:W-:Y:S02]  /*f540*/  ULOP3.LUT UR15, UR8, 0x2, URZ, 0xfc, !UPT ;  /* 0x00000002080f7892 */ /* 0x000fe4000f8efc3f */
[----:B------:R-:W-:Y:S02]  /*f550*/  USHF.L.U32 UR11, UR21, UR8, URZ ;  /* 0x00000008150b7299 */ /* 0x000fe4000800063f */
[----:B------:R-:W-:-:S02]  /*f560*/  ULOP3.LUT UR17, UR8, 0x3, URZ, 0xfc, !UPT ;  /* 0x0000000308117892 */ /* 0x000fc4000f8efc3f */
[----:B------:R-:W-:Y:S02]  /*f570*/  UIMAD.WIDE.U32 UR8, UR9, UR16, URZ ;  /* 0x00000010090872a5 */ /* 0x000fe4000f8e003f */
[----:B------:R-:W-:Y:S02]  /*f580*/  USHF.L.U32 UR12, UR21, UR12, URZ ;  /* 0x0000000c150c7299 */ /* 0x000fe4000800063f */
[----:B------:R-:W-:Y:S02]  /*f590*/  USHF.L.U32 UR16, UR21, UR15, URZ ;  /* 0x0000000f15107299 */ /* 0x000fe4000800063f */
[----:B------:R-:W-:Y:S02]  /*f5a0*/  USEL UR10, UR10, 0xffff, !UP0 ;  /* 0x0000ffff0a0a7887 */ /* 0x000fe4000c000000 */
[----:B------:R-:W-:Y:S02]  /*f5b0*/  USHF.L.U32 UR17, UR21, UR17, URZ ;  /* 0x0000001115117299 */ /* 0x000fe4000800063f */
[----:B------:R-:W-:-:S02]  /*f5c0*/  UIMAD.WIDE.U32 UR24, UR8, UR18, URZ ;  /* 0x00000012081872a5 */ /* 0x000fc4000f8e003f */
[----:B------:R-:W-:Y:S02]  /*f5d0*/  UIMAD UR20, UR9, UR18, URZ ;  /* 0x00000012091472a4 */ /* 0x000fe4000f8e023f */
[----:B------:R-:W-:Y:S02]  /*f5e0*/  USHF.R.S32.HI UR15, URZ, 0x5, UR19 ;  /* 0x000000053f0f7899 */ /* 0x000fe40008011413 */
[----:B------:R-:W-:Y:S02]  /*f5f0*/  ULOP3.LUT UR11, UR16, UR11, UR12, 0xfe, !UPT ;  /* 0x0000000b100b7292 */ /* 0x000fe4000f8efe0c */
[----:B------:R-:W-:Y:S02]  /*f600*/  ULOP3.LUT UR10, UR10, 0xffff, URZ, 0xc0, !UPT ;  /* 0x0000ffff0a0a7892 */ /* 0x000fe4000f8ec03f */
[----:B------:R-:W-:Y:S02]  /*f610*/  ULOP3.LUT UR27, UR13, 0x2, URZ, 0xfc, !UPT ;  /* 0x000000020d1b7892 */ /* 0x000fe4000f8efc3f */
[----:B------:R-:W-:-:S02]  /*f620*/  ULOP3.LUT UR7, UR7, 0xc0, URZ, 0xc0, !UPT ;  /* 0x000000c007077892 */ /* 0x000fc4000f8ec03f */
[----:B------:R-:W-:Y:S02]  /*f630*/  ULOP3.LUT UR6, UR6, 0x1800, URZ, 0xc0, !UPT ;  /* 0x0000180006067892 */ /* 0x000fe4000f8ec03f */
[----:B------:R-:W-:Y:S02]  /*f640*/  UIADD3 UR20, UR25, UR20, URZ ;  /* 0x0000001419147290 */ /* 0x000fe4000fffe03f */
[----:B------:R-:W-:Y:S02]  /*f650*/  ULOP3.LUT UR21, UR11, UR17, URZ, 0xfc, !UPT ;  /* 0x000000110b157292 */ /* 0x000fe4000f8efc3f */
[----:B------:R-:W-:Y:S02]  /*f660*/  USHF.L.U32 UR22, UR22, UR10, URZ ;  /* 0x0000000a16167299 */ /* 0x000fe4000800063f */
[----:B------:R-:W-:Y:S01]  /*f670*/  UIADD3 UR31, UR15, 0x1, URZ ;  /* 0x000000010f1f7890 */ /* 0x000fe2000fffe03f */
[----:B------:R-:W-:-:S11]  /*f680*/  ULDC.64 UR32, c[0x0][0x198] ;  /* 0x0000660000207ab9 */ /* 0x000fd60000000a00 */
.L_x_315:
[----:B------:R-:W-:-:S03]  /*f690*/  UMOV UR8, 0xffffffff ;  /* 0xffffffff00087882 */ /* 0x000fc60000000000 */
[----:B------:R-:W-:Y:S05]  /*f6a0*/  BRA.DIV UR8, `(.L_x_305) ;  /* 0x0000001608d87947 */ /* 0x000fea000b800000 */
[----:B------:R-:W-:-:S13]  /*f6b0*/  ELECT P0, URZ, PT ;  /* 0x00000000003f782f */ /* 0x000fda0003800000 */
.L_x_340:
[----:B------:R-:W0:Y:S01]  /*f6c0*/  LDC R2, c[0x0][0x28c] ;  /* 0x0000a300ff027b82 */ /* 0x000e220000000800 */
[----:B------:R-:W-:Y:S01]  /*f6d0*/  BSSY B1, `(.L_x_306) ;  /* 0x000003d000017945 */ /* 0x000fe20003800000 */
[----:B0-----:R-:W-:-:S13]  /*f6e0*/  ISETP.LT.OR P0, PT, R2, 0x1, !P0 ;  /* 0x000000010200780c */ /* 0x001fda0004701670 */
[----:B------:R-:W-:Y:S05]  /*f6f0*/  @P0 BRA `(.L_x_307) ;  /* 0x0000000000e80947 */ /* 0x000fea0003800000 */
[----:B------:R-:W-:Y:S01]  /*f700*/  LEA R5, R5, UR28, 0x1 ;  /* 0x0000001c05057c11 */ /* 0x000fe2000f8e08ff */
[----:B------:R-:W-:Y:S01]  /*f710*/  IMAD.MOV.U32 R13, RZ, RZ, RZ ;  /* 0x000000ffff0d7224 */ /* 0x000fe200078e00ff */
[----:B------:R-:W-:Y:S01]  /*f720*/  LEA R7, R7, UR7, 0x8 ;  /* 0x0000000707077c11 */ /* 0x000fe2000f8e40ff */
[----:B------:R-:W-:Y:S02]  /*f730*/  IMAD.U32 R14, RZ, RZ, UR31 ;  /* 0x0000001fff0e7e24 */ /* 0x000fe4000f8e00ff */
[----:B------:R-:W-:Y:S02]  /*f740*/  IMAD.MOV.U32 R2, RZ, RZ, R0 ;  /* 0x000000ffff027224 */ /* 0x000fe400078e0000 */
[----:B------:R-:W-:Y:S02]  /*f750*/  IMAD.MOV.U32 R3, RZ, RZ, R8 ;  /* 0x000000ffff037224 */ /* 0x000fe400078e0008 */
[----:B------:R-:W-:-:S07]  /*f760*/  IMAD.SHL.U32 R10, R5, 0x40, RZ ;  /* 0x00000040050a7824 */ /* 0x000fce00078e00ff */
.L_x_310:
[----:B------:R-:W0:Y:S01]  /*f770*/  S2R R5, SR_CgaCtaId ;  /* 0x0000000000057919 */ /* 0x000e220000008800 */
[----:B------:R-:W-:Y:S01]  /*f780*/  MOV R4, 0x400 ;  /* 0x0000040000047802 */ /* 0x000fe20000000f00 */
[----:B------:R-:W1:Y:S03]  /*f790*/  S2R R15, SR_TID.X ;  /* 0x00000000000f7919 */ /* 0x000e660000002100 */
[----:B0-----:R-:W-:Y:S02]  /*f7a0*/  LEA R12, R5, R4, 0x18 ;  /* 0x00000004050c7211 */ /* 0x001fe400078ec0ff */
[----:B------:R-:W-:Y:S02]  /*f7b0*/  SHF.L.U32 R4, R2, 0x1f, RZ ;  /* 0x0000001f02047819 */ /* 0x000fe400000006ff */
[----:B-1----:R-:W-:Y:S01]  /*f7c0*/  LOP3.LUT P1, RZ, R15, 0x7f, RZ, 0xc0, !PT ;  /* 0x0000007f0fff7812 */ /* 0x002fe2000782c0ff */
[----:B------:R-:W-:-:S04]  /*f7d0*/  IMAD R11, R3, 0x8, R12 ;  /* 0x00000008030b7824 */ /* 0x000fc800078e020c */
[----:B------:R-:W0:Y:S08]  /*f7e0*/  SYNCS.PHASECHK.TRANS64.TRYWAIT P0, [R11+URZ+0x90], R4 ;  /* 0x000090040b0075a7 */ /* 0x000e30000800017f */
[----:B------:R-:W1:Y:S01]  /*f7f0*/  @!P1 LDC R5, c[0x0][0x500] ;  /* 0x00014000ff059b82 */ /* 0x000e620000000800 */
[----:B0-----:R-:W-:Y:S05]  /*f800*/  @!P0 BRA `(.L_x_308) ;  /* 0x0000001400a08947 */ /* 0x001fea0003800000 */
.L_x_341:
[----:B------:R-:W-:Y:S01]  /*f810*/  UPRMT UR8, UR27, 0x9910, URZ ;  /* 0x000099101b087896 */ /* 0x000fe2000800003f */
[----:B-1----:R1:W-:Y:S03]  /*f820*/  @!P1 SYNCS.ARRIVE.TRANS64 RZ, [R11+URZ], R5 ;  /* 0x000000050bff99a7 */ /* 0x0023e6000800003f */
[----:B------:R-:W-:-:S06]  /*f830*/  UISETP.NE.AND UP0, UPT, UR8, 0x2, UPT ;  /* 0x000000020800788c */ /* 0x000fcc000bf05270 */
[----:B------:R-:W-:-:S13]  /*f840*/  PLOP3.LUT P0, PT, PT, PT, UP0, 0x80, 0x0 ;  /* 0x000000000000781c */ /* 0x000fda0003f0f008 */
[----:B-1----:R-:W-:Y:S05]  /*f850*/  @P0 BRA `(.L_x_309) ;  /* 0x0000000000040947 */ /* 0x002fea0003800000 */
[----:B------:R-:W-:Y:S01]  /*f860*/  BPT.TRAP 0x1 ;  /* 0x000000040000795c */ /* 0x000fe20000300000 */
.L_x_309:
[C---:B0-----:R-:W-:Y:S01]  /*f870*/  LEA R4, R3.reuse, UR28, 0x1 ;  /* 0x0000001c03047c11 */ /* 0x041fe2000f8e08ff */
[----:B------:R-:W-:Y:S01]  /*f880*/  VIADD R14, R14, 0xffffffff ;  /* 0xffffffff0e0e7836 */ /* 0x000fe20000000000 */
[----:B------:R-:W-:Y:S01]  /*f890*/  R2UR UR11, R3 ;  /* 0x00000000030b72ca */ /* 0x000fe200000e0000 */
[----:B------:R-:W-:Y:S01]  /*f8a0*/  UIADD3 UR16, UP0, UR32, 0xf0, URZ ;  /* 0x000000f020107890 */ /* 0x000fe2000ff1e03f */
[----:B------:R-:W-:Y:S01]  /*f8b0*/  R2UR UR26, R12 ;  /* 0x000000000c1a72ca */ /* 0x000fe200000e0000 */
[----:B------:R-:W-:Y:S01]  /*f8c0*/  IMAD.U32 R4, R4, 0x800, R12 ;  /* 0x0000080004047824 */ /* 0x000fe200078e000c */
[----:B------:R-:W-:Y:S01]  /*f8d0*/  R2UR UR29, R10 ;  /* 0x000000000a1d72ca */ /* 0x000fe200000e0000 */
[----:B------:R-:W-:Y:S01]  /*f8e0*/  UIADD3 UR34, UP1, UR32, 0x1f0, URZ ;  /* 0x000001f020227890 */ /* 0x000fe2000ff3e03f */
[----:B------:R-:W-:Y:S01]  /*f8f0*/  R2UR UR9, R11 ;  /* 0x000000000b0972ca */ /* 0x000fe200000e0000 */
[----:B------:R-:W-:Y:S01]  /*f900*/  UIADD3.X UR17, URZ, UR33, URZ, UP0, !UPT ;  /* 0x000000213f117290 */ /* 0x000fe200087fe43f */
[----:B------:R-:W-:Y:S01]  /*f910*/  R2UR UR8, R4 ;  /* 0x00000000040872ca */ /* 0x000fe200000e0000 */
[----:B------:R-:W-:Y:S01]  /*f920*/  UPRMT UR23, URZ, 0x5410, UR22 ;  /* 0x000054103f177896 */ /* 0x000fe20008000016 */
[----:B------:R-:W-:Y:S01]  /*f930*/  R2UR UR10, R13 ;  /* 0x000000000d0a72ca */ /* 0x000fe200000e0000 */
[----:B------:R-:W-:Y:S01]  /*f940*/  VIADD R3, R3, 0x1 ;  /* 0x0000000103037836 */ /* 0x000fe20000000000 */
[----:B------:R-:W-:Y:S01]  /*f950*/  R2UR UR12, R6 ;  /* 0x00000000060c72ca */ /* 0x000fe200000e0000 */
[----:B------:R-:W-:Y:S01]  /*f960*/  ULEA UR11, UR11, UR6, 0xd ;  /* 0x000000060b0b7291 */ /* 0x000fe2000f8e683f */
[----:B------:R-:W-:Y:S01]  /*f970*/  R2UR UR30, R7 ;  /* 0x00000000071e72ca */ /* 0x000fe200000e0000 */
[----:B------:R-:W-:Y:S01]  /*f980*/  UPRMT UR36, URZ, 0x5410, UR21 ;  /* 0x000054103f247896 */ /* 0x000fe20008000015 */
[----:B------:R-:W-:Y:S01]  /*f990*/  ISETP.GT.AND P1, PT, R14, 0x1, PT ;  /* 0x000000010e00780c */ /* 0x000fe20003f24270 */
[----:B------:R-:W-:Y:S01]  /*f9a0*/  UIADD3 UR26, UR26, 0x12200, UR11 ;  /* 0x000122001a1a7890 */ /* 0x000fe2000fffe00b */
[----:B------:R-:W-:Y:S01]  /*f9b0*/  ISETP.NE.AND P0, PT, R3, 0x12, PT ;  /* 0x000000120300780c */ /* 0x000fe20003f05270 */
[----:B------:R-:W-:Y:S01]  /*f9c0*/  UIADD3.X UR35, URZ, UR33, URZ, UP1, !UPT ;  /* 0x000000213f237290 */ /* 0x000fe20008ffe43f */
[----:B------:R-:W-:Y:S01]  /*f9d0*/  VIADD R13, R13, 0x20 ;  /* 0x000000200d0d7836 */ /* 0x000fe20000000000 */
[----:B------:R-:W-:Y:S01]  /*f9e0*/  UIADD3 UR8, UR8, 0x200, URZ ;  /* 0x0000020008087890 */ /* 0x000fe2000fffe03f */
[----:B------:R-:W-:Y:S01]  /*f9f0*/  SEL R5, RZ, 0x1, P0 ;  /* 0x00000001ff057807 */ /* 0x000fe20000000000 */
[----:B------:R-:W-:Y:S01]  /*fa00*/  UMOV UR18, 0x0 ;  /* 0x0000000000127882 */ /* 0x000fe20000000000 */
[----:B------:R-:W-:Y:S01]  /*fa10*/  UMOV UR19, 0x10000000 ;  /* 0x1000000000137882 */ /* 0x000fe20000000000 */
[----:B------:R-:W-:Y:S01]  /*fa20*/  UMOV UR11, UR29 ;  /* 0x0000001d000b7c82 */ /* 0x000fe20008000000 */
[----:B------:R-:W-:-:S02]  /*fa30*/  LOP3.LUT R2, R2, R5, RZ, 0x3c, !PT ;  /* 0x0000000502027212 */ /* 0x000fc400078e3cff */
[----:B------:R-:W-:Y:S02]  /*fa40*/  SEL R3, R3, RZ, P0 ;  /* 0x000000ff03037207 */ /* 0x000fe40000000000 */
[----:B------:R0:W-:Y:S02]  /*fa50*/  UTMALDG.3D.MULTICAST [UR8], [UR16], UR23, desc[UR18] ;  /* 0x00001208100073b4 */ /* 0x0001e40008011817 */
[----:B0-----:R-:W-:Y:S01]  /*fa60*/  UMOV UR8, UR26 ;  /* 0x0000001a00087c82 */ /* 0x001fe20008000000 */
[----:B------:R-:W-:Y:S02]  /*fa70*/  UMOV UR11, UR30 ;  /* 0x0000001e000b7c82 */ /* 0x000fe40008000000 */
[----:B------:R0:W-:Y:S02]  /*fa80*/  UTMALDG.3D.MULTICAST [UR8], [UR34], UR36, desc[UR18] ;  /* 0x00001208220073b4 */ /* 0x0001e40008011824 */
[----:B0-----:R-:W-:Y:S05]  /*fa90*/  @P1 BRA `(.L_x_310) ;  /* 0xfffffffc00341947 */ /* 0x001fea000383ffff */
.L_x_307:
[----:B------:R-:W-:Y:S05]  /*faa0*/  BSYNC B1 ;  /* 0x0000000000017941 */ /* 0x000fea0003800000 */
.L_x_306:
[----:B------:R-:W2:Y:S01]  /*fab0*/  LDL.LU R15, [R1+0x80] ;  /* 0x00008000010f7983 */ /* 0x000ea20000300800 */
[----:B------:R-:W-:Y:S01]  /*fac0*/  LOP3.LUT P1, RZ, R9, 0xff, RZ, 0xc0, !PT ;  /* 0x000000ff09ff7812 */ /* 0x000fe2000782c0ff */
[----:B------:R-:W-:Y:S01]  /*fad0*/  VIADD R8, R8, UR15 ;  /* 0x0000000f08087c36 */ /* 0x000fe20008000000 */
[----:B------:R-:W-:Y:S01]  /*fae0*/  ULDC.64 UR8, c[0x0][0x650] ;  /* 0x0001940000087ab9 */ /* 0x000fe20000000a00 */
[----:B------:R-:W3:Y:S01]  /*faf0*/  LDL.LU R12, [R1+0x84] ;  /* 0x00008400010c7983 */ /* 0x000ee20000300800 */
[----:B------:R-:W-:Y:S01]  /*fb00*/  IMAD.U32 R5, RZ, RZ, UR15 ;  /* 0x0000000fff057e24 */ /* 0x000fe2000f8e00ff */
[----:B------:R-:W-:Y:S01]  /*fb10*/  UISETP.GE.U32.AND UP0, UPT, UR15, 0x12, UPT ;  /* 0x000000120f00788c */ /* 0x000fe2000bf06070 */
[----:B------:R-:W-:Y:S01]  /*fb20*/  ISETP.GT.U32.AND P0, PT, R8, 0x11, PT ;  /* 0x000000110800780c */ /* 0x000fe20003f04070 */
[----:B------:R-:W-:Y:S01]  /*fb30*/  BSSY B1, `(.L_x_311) ;  /* 0x000006d000017945 */ /* 0x000fe20003800000 */
[----:B------:R-:W-:Y:S01]  /*fb40*/  IMAD.MOV.U32 R7, RZ, RZ, -0x1 ;  /* 0xffffffffff077424 */ /* 0x000fe200078e00ff */
[----:B------:R-:W-:Y:S01]  /*fb50*/  PRMT R9, RZ, 0x7610, R9 ;  /* 0x00007610ff097816 */ /* 0x000fe20000000009 */
[----:B------:R-:W-:Y:S01]  /*fb60*/  IMAD.MOV.U32 R6, RZ, RZ, -0x1 ;  /* 0xffffffffff067424 */ /* 0x000fe200078e00ff */
[----:B------:R-:W-:-:S02]  /*fb70*/  ISETP.LT.U32.AND P0, PT, R5, 0x12, P0 ;  /* 0x000000120500780c */ /* 0x000fc40000701070 */
[----:B------:R-:W0:Y:S01]  /*fb80*/  @P1 S2R R3, SR_CgaCtaId ;  /* 0x0000000000031919 */ /* 0x000e220000008800 */
[----:B------:R-:W-:Y:S02]  /*fb90*/  @P1 MOV R2, 0x400 ;  /* 0x0000040000021802 */ /* 0x000fe40000000f00 */
[----:B------:R-:W-:Y:S02]  /*fba0*/  PLOP3.LUT P3, PT, PT, PT, UP0, 0x80, 0x0 ;  /* 0x000000000000781c */ /* 0x000fe40003f6f008 */
[----:B0-----:R-:W-:Y:S01]  /*fbb0*/  @P1 LEA R4, R3, R2, 0x18 ;  /* 0x0000000203041211 */ /* 0x001fe200078ec0ff */
[----:B------:R-:W-:-:S03]  /*fbc0*/  IMAD.WIDE.U32 R2, R8, 0x38e38e39, RZ ;  /* 0x38e38e3908027825 */ /* 0x000fc600078e00ff */
[----:B------:R0:W-:Y:S02]  /*fbd0*/  @P1 SYNCS.ARRIVE.TRANS64.A1T0 RZ, [R4+URZ+0x138], RZ ;  /* 0x000138ff04ff19a7 */ /* 0x0001e4000810003f */
[----:B------:R-:W-:Y:S02]  /*fbe0*/  SHF.R.U32.HI R5, RZ, 0x2, R3 ;  /* 0x00000002ff057819 */ /* 0x000fe40000011603 */
[----:B------:R-:W-:Y:S02]  /*fbf0*/  SEL R3, RZ, 0x1, !P0 ;  /* 0x00000001ff037807 */ /* 0x000fe40004000000 */
[----:B------:R-:W-:Y:S01]  /*fc00*/  PRMT R2, RZ, 0x7610, R2 ;  /* 0x00007610ff027816 */ /* 0x000fe20000000002 */
[----:B------:R-:W-:Y:S01]  /*fc10*/  IMAD R8, R5, -0x12, R8 ;  /* 0xffffffee05087824 */ /* 0x000fe200078e0208 */
[----:B------:R-:W-:-:S04]  /*fc20*/  LOP3.LUT R0, R0, R3, RZ, 0x3c, !PT ;  /* 0x0000000300007212 */ /* 0x000fc800078e3cff */
[----:B------:R-:W-:Y:S01]  /*fc30*/  @P3 LOP3.LUT R0, R0, 0x1, R5, 0x78, !PT ;  /* 0x0000000100003812 */ /* 0x000fe200078e7805 */
[----:B------:R-:W-:Y:S01]  /*fc40*/  IMAD.MOV.U32 R5, RZ, RZ, -0x1 ;  /* 0xffffffffff057424 */ /* 0x000fe200078e00ff */
[----:B---3--:R-:W-:-:S04]  /*fc50*/  IADD3 R12, P1, R12, UR24, RZ ;  /* 0x000000180c0c7c10 */ /* 0x008fc8000ff3e0ff */
[----:B--2---:R-:W-:Y:S01]  /*fc60*/  IADD3.X R15, R15, UR20, RZ, P1, !PT ;  /* 0x000000140f0f7c10 */ /* 0x004fe20008ffe4ff */
[----:B------:R0:W-:Y:S01]  /*fc70*/  STL [R1+0x84], R12 ;  /* 0x0000840c01007387 */ /* 0x0001e20000100800 */
[----:B------:R-:W-:-:S03]  /*fc80*/  ISETP.GE.U32.AND P0, PT, R12, UR8, PT ;  /* 0x000000080c007c0c */ /* 0x000fc6000bf06070 */
[----:B------:R0:W-:Y:S01]  /*fc90*/  STL [R1+0x80], R15 ;  /* 0x0000800f01007387 */ /* 0x0001e20000100800 */
[----:B------:R-:W-:-:S13]  /*fca0*/  ISETP.GE.U32.AND.EX P0, PT, R15, UR9, PT, P0 ;  /* 0x000000090f007c0c */ /* 0x000fda000bf06100 */
[----:B0-----:R-:W-:Y:S05]  /*fcb0*/  @P0 BRA `(.L_x_312) ;  /* 0x0000000400500947 */ /* 0x001fea0003800000 */
[----:B------:R-:W-:Y:S01]  /*fcc0*/  ULDC.64 UR8, c[0x0][0x628] ;  /* 0x00018a0000087ab9 */ /* 0x000fe20000000a00 */
[----:B------:R-:W0:Y:S01]  /*fcd0*/  S2R R11, SR_CTAID.X ;  /* 0x00000000000b7919 */ /* 0x000e220000002500 */
[----:B------:R-:W-:Y:S01]  /*fce0*/  ISETP.NE.U32.AND P0, PT, RZ, UR8, PT ;  /* 0x00000008ff007c0c */ /* 0x000fe2000bf05070 */
[----:B------:R-:W-:Y:S01]  /*fcf0*/  ULDC UR11, c[0x0][0x630] ;  /* 0x00018c00000b7ab9 */ /* 0x000fe20000000800 */
[----:B------:R-:W-:Y:S01]  /*fd00*/  IMAD.MOV.U32 R2, RZ, RZ, R12 ;  /* 0x000000ffff027224 */ /* 0x000fe200078e000c */
[----:B------:R-:W1:Y:S01]  /*fd10*/  S2R R10, SR_CTAID.Y ;  /* 0x00000000000a7919 */ /* 0x000e620000002600 */
[----:B------:R-:W-:Y:S01]  /*fd20*/  ISETP.NE.AND.EX P0, PT, RZ, UR9, PT, P0 ;  /* 0x00000009ff007c0c */ /* 0x000fe2000bf05300 */
[----:B------:R-:W-:-:S12]  /*fd30*/  IMAD.MOV.U32 R3, RZ, RZ, R15 ;  /* 0x000000ffff037224 */ /* 0x000fd800078e000f */
[----:B------:R-:W-:Y:S05]  /*fd40*/  @!P0 BRA `(.L_x_313) ;  /* 0x0000000000288947 */ /* 0x000fea0003800000 */
[----:B------:R-:W-:Y:S02]  /*fd50*/  ULDC UR10, c[0x0][0x634] ;  /* 0x00018d00000a7ab9 */ /* 0x000fe40000000800 */
[----:B------:R-:W-:-:S05]  /*fd60*/  IADD3 R7, P0, R12, UR10, RZ ;  /* 0x0000000a0c077c10 */ /* 0x000fca000ff1e0ff */
[----:B------:R-:W-:-:S04]  /*fd70*/  IMAD.X R13, RZ, RZ, R15, P0 ;  /* 0x000000ffff0d7224 */ /* 0x000fc800000e060f */
[----:B------:R-:W-:-:S04]  /*fd80*/  IMAD.WIDE.U32 R4, R13, UR8, RZ ;  /* 0x000000080d047c25 */ /* 0x000fc8000f8e00ff */
[----:B------:R-:W-:-:S04]  /*fd90*/  IMAD.WIDE.U32 R4, P0, R7, UR9, R4 ;  /* 0x0000000907047c25 */ /* 0x000fc8000f800004 */
[----:B------:R-:W-:-:S04]  /*fda0*/  IMAD.WIDE.U32 R6, R7, UR8, RZ ;  /* 0x0000000807067c25 */ /* 0x000fc8000f8e00ff */
[----:B------:R-:W-:Y:S01]  /*fdb0*/  IMAD.X R3, RZ, RZ, RZ, P0 ;  /* 0x000000ffff037224 */ /* 0x000fe200000e06ff */
[----:B------:R-:W-:Y:S01]  /*fdc0*/  IADD3 RZ, P0, R7, R4, RZ ;  /* 0x0000000407ff7210 */ /* 0x000fe20007f1e0ff */
[----:B------:R-:W-:-:S04]  /*fdd0*/  IMAD.MOV.U32 R2, RZ, RZ, R5 ;  /* 0x000000ffff027224 */ /* 0x000fc800078e0005 */
[----:B------:R-:W-:-:S08]  /*fde0*/  IMAD.WIDE.U32.X R2, R13, UR9, R2, P0 ;  /* 0x000000090d027c25 */ /* 0x000fd000080e0402 */
.L_x_313:
[--C-:B------:R-:W-:Y:S01]  /*fdf0*/  SHF.R.U64 R6, R2, UR11, R3.reuse ;  /* 0x0000000b02067c19 */ /* 0x100fe20008001203 */
[----:B------:R-:W-:Y:S01]  /*fe00*/  ULDC.64 UR8, c[0x0][0x620] ;  /* 0x0001880000087ab9 */ /* 0x000fe20000000a00 */
[----:B------:R-:W-:Y:S01]  /*fe10*/  SHF.R.U32.HI R2, RZ, UR11, R3 ;  /* 0x0000000bff027c19 */ /* 0x000fe20008011603 */
[----:B------:R-:W-:Y:S01]  /*fe20*/  IMAD.MOV.U32 R3, RZ, RZ, R15 ;  /* 0x000000ffff037224 */ /* 0x000fe200078e000f */
[----:B------:R-:W-:Y:S01]  /*fe30*/  IADD3 R5, P0, RZ, -R6, RZ ;  /* 0x80000006ff057210 */ /* 0x000fe20007f1e0ff */
[----:B------:R-:W2:Y:S01]  /*fe40*/  LDC R16, c[0x0][0x144] ;  /* 0x00005100ff107b82 */ /* 0x000ea20000000800 */
[----:B0-----:R-:W-:Y:S01]  /*fe50*/  I2FP.F32.U32 R7, R11 ;  /* 0x0000000b00077245 */ /* 0x001fe20000201000 */
[----:B------:R-:W-:Y:S01]  /*fe60*/  ULDC.64 UR16, c[0x0][0x640] ;  /* 0x0001900000107ab9 */ /* 0x000fe20000000a00 */
[----:B------:R-:W-:Y:S01]  /*fe70*/  ULDC UR10, c[0x0][0x608] ;  /* 0x00018200000a7ab9 */ /* 0x000fe20000000800 */
[----:B------:R-:W-:Y:S01]  /*fe80*/  IMAD.X R2, RZ, RZ, ~R2, P0 ;  /* 0x000000ffff027224 */ /* 0x000fe200000e0e02 */
[----:B------:R-:W-:-:S03]  /*fe90*/  ISETP.NE.U32.AND P0, PT, RZ, UR16, PT ;  /* 0x00000010ff007c0c */ /* 0x000fc6000bf05070 */
[----:B------:R-:W-:Y:S01]  /*fea0*/  IMAD R4, R2, UR8, RZ ;  /* 0x0000000802047c24 */ /* 0x000fe2000f8e02ff */
[----:B------:R-:W0:Y:S01]  /*feb0*/  LDC R13, c[0x0][0x148] ;  /* 0x00005200ff0d7b82 */ /* 0x000e220000000800 */
[----:B------:R-:W-:Y:S01]  /*fec0*/  IMAD.MOV.U32 R2, RZ, RZ, R12 ;  /* 0x000000ffff027224 */ /* 0x000fe200078e000c */
[----:B------:R-:W-:-:S03]  /*fed0*/  ISETP.NE.AND.EX P0, PT, RZ, UR17, PT, P0 ;  /* 0x00000011ff007c0c */ /* 0x000fc6000bf05300 */
[----:B------:R-:W-:Y:S01]  /*fee0*/  IMAD.WIDE.U32 R2, R5, UR8, R2 ;  /* 0x0000000805027c25 */ /* 0x000fe2000f8e0002 */
[----:B------:R-:W-:-:S03]  /*fef0*/  ULDC UR8, c[0x0][0x150] ;  /* 0x0000540000087ab9 */ /* 0x000fc60000000800 */
[----:B------:R-:W-:Y:S02]  /*ff00*/  IMAD R5, R5, UR9, R4 ;  /* 0x0000000905057c24 */ /* 0x000fe4000f8e0204 */
[----:B------:R-:W-:Y:S01]  /*ff10*/  FMUL R4, R7, UR8 ;  /* 0x0000000807047c20 */ /* 0x000fe20008400000 */
[----:B------:R-:W-:Y:S01]  /*ff20*/  ULDC UR8, c[0x0][0x618] ;  /* 0x0001860000087ab9 */ /* 0x000fe20000000800 */
[----:B------:R-:W-:Y:S01]  /*ff30*/  ULDC UR9, c[0x0][0x154] ;  /* 0x0000550000097ab9 */ /* 0x000fe20000000800 */
[----:B------:R-:W-:-:S03]  /*ff40*/  IMAD.IADD R3, R3, 0x1, R5 ;  /* 0x0000000103037824 */ /* 0x000fc600078e0205 */
[----:B------:R-:W3:Y:S02]  /*ff50*/  F2I.U32.TRUNC.NTZ R4, R4 ;  /* 0x0000000400047305 */ /* 0x000ee4000020f000 */
[----:B------:R-:W-:Y:S02]  /*ff60*/  SHF.R.U64 R7, R2, UR8, R3 ;  /* 0x0000000802077c19 */ /* 0x000fe40008001203 */
[----:B-1----:R-:W-:-:S05]  /*ff70*/  I2FP.F32.U32 R2, R10 ;  /* 0x0000000a00027245 */ /* 0x002fca0000201000 */
[----:B------:R-:W-:Y:S01]  /*ff80*/  FMUL R5, R2, UR9 ;  /* 0x0000000902057c20 */ /* 0x000fe20008400000 */
[----:B------:R-:W-:Y:S01]  /*ff90*/  SHF.R.U32.HI R2, RZ, UR8, R3 ;  /* 0x00000008ff027c19 */ /* 0x000fe20008011603 */
[----:B------:R-:W-:Y:S02]  /*ffa0*/  ULDC UR8, c[0x0][0x658] ;  /* 0x0001960000087ab9 */ /* 0x000fe40000000800 */
[----:B------:R1:W4:Y:S01]  /*ffb0*/  F2I.U32.TRUNC.NTZ R15, R5 ;  /* 0x00000005000f7305 */ /* 0x000322000020f000 */
[--C-:B------:R-:W-:Y:S02]  /*ffc0*/  SHF.R.U64 R14, R7, UR10, R2.reuse ;  /* 0x0000000a070e7c19 */ /* 0x100fe40008001202 */
[----:B------:R-:W-:Y:S01]  /*ffd0*/  SHF.R.U32.HI R3, RZ, UR10, R2 ;  /* 0x0000000aff037c19 */ /* 0x000fe20008011602 */
[----:B---3--:R-:W-:-:S03]  /*ffe0*/  IMAD.MOV R2, RZ, RZ, -R4 ;  /* 0x000000ffff027224 */ /* 0x008fc600078e0a04 */
[----:B------:R-:W-:Y:S01]  /*fff0*/  SHF.R.U64 R12, R14, UR8, R3 ;  /* 0x000000080e0c7c19 */ /* 0x000fe20008001203 */
[----:B--2---:R-:W-:Y:S01]  /*10000*/  IMAD R17, R16, R2, R11 ;  /* 0x0000000210117224 */ /* 0x004fe200078e020b */
[----:B------:R-:W-:-:S03]  /*10010*/  SHF.R.U32.HI R4, RZ, UR8, R3 ;  /* 0x00000008ff047c19 */ /* 0x000fc60008011603 */
[----:B------:R-:W-:Y:S02]  /*10020*/  IMAD.MOV.U32 R2, RZ, RZ, R12 ;  /* 0x000000ffff027224 */ /* 0x000fe400078e000c */
[----:B------:R-:W-:Y:S01]  /*10030*/  IMAD.MOV.U32 R3, RZ, RZ, R4 ;  /* 0x000000ffff037224 */ /* 0x000fe200078e0004 */
[----:B-1--4-:R-:W-:Y:S06]  /*10040*/  @!P0 BRA `(.L_x_314) ;  /* 0x0000000000288947 */ /* 0x012fec0003800000 */
[----:B------:R-:W-:Y:S02]  /*10050*/  ULDC UR8, c[0x0][0x64c] ;  /* 0x0001930000087ab9 */ /* 0x000fe40000000800 */
[----:B------:R-:W-:-:S05]  /*10060*/  IADD3 R3, P0, R12, UR8, RZ ;  /* 0x000000080c037c10 */ /* 0x000fca000ff1e0ff */
[----:B------:R-:W-:-:S04]  /*10070*/  IMAD.X R11, RZ, RZ, R4, P0 ;  /* 0x000000ffff0b7224 */ /* 0x000fc800000e0604 */
[----:B------:R-:W-:-:S04]  /*10080*/  IMAD.WIDE.U32 R4, R11, UR16, RZ ;  /* 0x000000100b047c25 */ /* 0x000fc8000f8e00ff */
[----:B------:R-:W-:-:S04]  /*10090*/  IMAD.WIDE.U32 R4, P0, R3, UR17, R4 ;  /* 0x0000001103047c25 */ /* 0x000fc8000f800004 */
[----:B------:R-:W-:-:S04]  /*100a0*/  IMAD.WIDE.U32 R2, R3, UR16, RZ ;  /* 0x0000001003027c25 */ /* 0x000fc8000f8e00ff */
[----:B------:R-:W-:Y:S01]  /*100b0*/  IMAD.MOV.U32 R2, RZ, RZ, R5 ;  /* 0x000000ffff027224 */ /* 0x000fe200078e0005 */
[----:B------:R-:W-:Y:S01]  /*100c0*/  IADD3 RZ, P1, R3, R4, RZ ;  /* 0x0000000403ff7210 */ /* 0x000fe20007f3e0ff */
[----:B------:R-:W-:-:S04]  /*100d0*/  IMAD.X R3, RZ, RZ, RZ, P0 ;  /* 0x000000ffff037224 */ /* 0x000fc800000e06ff */
[----:B------:R-:W-:-:S08]  /*100e0*/  IMAD.WIDE.U32.X R2, R11, UR17, R2, P1 ;  /* 0x000000110b027c25 */ /* 0x000fd000088e0402 */
.L_x_314:
[----:B------:R-:W-:Y:S01]  /*100f0*/  ULDC UR8, c[0x0][0x648] ;  /* 0x0001920000087ab9 */ /* 0x000fe20000000800 */
[----:B------:R-:W-:Y:S01]  /*10100*/  IMAD.MOV R15, RZ, RZ, -R15 ;  /* 0x000000ffff0f7224 */ /* 0x000fe200078e0a0f */
[----:B------:R-:W-:Y:S01]  /*10110*/  SHF.R.U64 R3, R2, UR8, R3 ;  /* 0x0000000802037c19 */ /* 0x000fe20008001203 */
[----:B------:R-:W-:Y:S01]  /*10120*/  ULDC UR8, c[0x0][0x638] ;  /* 0x00018e0000087ab9 */ /* 0x000fe20000000800 */
[----:B------:R-:W-:Y:S01]  /*10130*/  LOP3.LUT R2, R14, UR14, RZ, 0xc0, !PT ;  /* 0x0000000e0e027c12 */ /* 0x000fe2000f8ec0ff */
[----:B0-----:R-:W-:Y:S01]  /*10140*/  @P2 IMAD R17, R13, R15, R10 ;  /* 0x0000000f0d112224 */ /* 0x001fe200078e020a */
[----:B------:R-:W-:Y:S01]  /*10150*/  LOP3.LUT R7, R7, UR4, RZ, 0xc0, !PT ;  /* 0x0000000407077c12 */ /* 0x000fe2000f8ec0ff */
[----:B------:R-:W-:Y:S01]  /*10160*/  IMAD.MOV R5, RZ, RZ, -R3 ;  /* 0x000000ffff057224 */ /* 0x000fe200078e0a03 */
[----:B------:R-:W-:Y:S01]  /*10170*/  ULDC UR9, c[0x0][0x610] ;  /* 0x0001840000097ab9 */ /* 0x000fe20000000800 */
[----:B------:R-:W-:Y:S02]  /*10180*/  IMAD R2, R3, UR5, R2 ;  /* 0x0000000503027c24 */ /* 0x000fe4000f8e0202 */
[----:B------:R-:W-:Y:S01]  /*10190*/  IMAD R12, R5, UR8, R12 ;  /* 0x00000008050c7c24 */ /* 0x000fe2000f8e020c */
[----:B------:R-:W-:Y:S01]  /*101a0*/  ULDC UR8, c[0x0][0x600] ;  /* 0x0001800000087ab9 */ /* 0x000fe20000000800 */
[----:B------:R-:W-:-:S02]  /*101b0*/  IMAD R5, R2, UR9, R17 ;  /* 0x0000000902057c24 */ /* 0x000fc4000f8e0211 */
[----:B------:R-:W-:Y:S02]  /*101c0*/  IMAD R12, R12, UR8, R7 ;  /* 0x000000080c0c7c24 */ /* 0x000fe4000f8e0207 */
[----:B------:R-:W-:-:S03]  /*101d0*/  IMAD.MOV.U32 R2, RZ, RZ, 0x1 ;  /* 0x00000001ff027424 */ /* 0x000fc600078e00ff */
[----:B------:R-:W-:Y:S02]  /*101e0*/  SEL R7, R12, R5, !P2 ;  /* 0x000000050c077207 */ /* 0x000fe40005000000 */
[----:B------:R-:W-:-:S07]  /*101f0*/  SEL R5, R5, R12, !P2 ;  /* 0x0000000c05057207 */ /* 0x000fce0005000000 */
.L_x_312:
[----:B------:R-:W-:Y:S05]  /*10200*/  BSYNC B1 ;  /* 0x0000000000017941 */ /* 0x000fea0003800000 */
.L_x_311:
[----:B------:R-:W-:-:S13]  /*10210*/  LOP3.LUT P0, RZ, R2, 0xff, RZ, 0xc0, !PT ;  /* 0x000000ff02ff7812 */ /* 0x000fda000780c0ff */
[----:B------:R-:W-:Y:S05]  /*10220*/  @P0 BRA `(.L_x_315) ;  /* 0xfffffff400180947 */ /* 0x000fea000383ffff */
[----:B------:R-:W-:Y:S05]  /*10230*/  BSYNC B0 ;  /* 0x0000000000007941 */ /* 0x000fea0003800000 */
.L_x_304:
[----:B------:R-:W-:-:S03]  /*10240*/  UMOV UR8, 0xffffffff ;  /* 0xffffffff00087882 */ /* 0x000fc60000000000 */
[----:B------:R-:W-:Y:S05]  /*10250*/  BRA.DIV UR8, `(.L_x_316) ;  /* 0x0000000e08207947 */ /* 0x000fea000b800000 */
[----:B------:R-:W-:-:S13]  /*10260*/  ELECT P0, URZ, PT ;  /* 0x00000000003f782f */ /* 0x000fda0003800000 */
.L_x_344:
[----:B------:R-:W-:Y:S04]  /*10270*/  BSSY B0, `(.L_x_317) ;  /* 0x00000aa000007945 */ /* 0x000fe80003800000 */
[----:B------:R-:W-:Y:S05]  /*10280*/  @!P0 BRA `(.L_x_318) ;  /* 0x0000000800a08947 */ /* 0x000fea0003800000 */
[----:B------:R-:W-:-:S04]  /*10290*/  ULOP3.LUT UR8, UR13, 0x2, URZ, 0xfc, !UPT ;  /* 0x000000020d087892 */ /* 0x000fc8000f8efc3f */
[----:B------:R-:W-:-:S06]  /*102a0*/  UISETP.NE.AND UP0, UPT, UR8, 0x3, UPT ;  /* 0x000000030800788c */ /* 0x000fcc000bf05270 */
[----:B------:R-:W-:-:S13]  /*102b0*/  PLOP3.LUT P0, PT, PT, PT, UP0, 0x80, 0x0 ;  /* 0x000000000000781c */ /* 0x000fda0003f0f008 */
[----:B------:R-:W-:Y:S05]  /*102c0*/  @!P0 BRA `(.L_x_319) ;  /* 0x0000000000048947 */ /* 0x000fea0003800000 */
[----:B------:R-:W-:Y:S01]  /*102d0*/  BPT.TRAP 0x1 ;  /* 0x000000040000795c */ /* 0x000fe20000300000 */
.L_x_319:
[----:B------:R-:W0:Y:S01]  /*102e0*/  S2R R3, SR_CgaCtaId ;  /* 0x0000000000037919 */ /* 0x000e220000008800 */
[----:B------:R-:W-:-:S04]  /*102f0*/  MOV R2, 0x400 ;  /* 0x0000040000027802 */ /* 0x000fc80000000f00 */
[----:B0-----:R-:W-:Y:S02]  /*10300*/  LEA R3, R3, R2, 0x18 ;  /* 0x0000000203037211 */ /* 0x001fe400078ec0ff */
[----:B------:R-:W-:-:S03]  /*10310*/  SHF.L.U32 R2, R0, 0x1f, RZ ;  /* 0x0000001f00027819 */ /* 0x000fc600000006ff */
[----:B------:R-:W-:-:S04]  /*10320*/  VIADD R3, R3, 0x90 ;  /* 0x0000009003037836 */ /* 0x000fc80000000000 */
[C---:B------:R-:W-:Y:S02]  /*10330*/  IMAD R7, R8.reuse, 0x8, R3 ;  /* 0x0000000808077824 */ /* 0x040fe400078e0203 */
[----:B------:R-:W-:Y:S02]  /*10340*/  VIADD R8, R8, 0x1 ;  /* 0x0000000108087836 */ /* 0x000fe40000000000 */
[----:B------:R-:W0:Y:S03]  /*10350*/  SYNCS.PHASECHK.TRANS64.TRYWAIT P0, [R7+URZ], R2 ;  /* 0x00000002070075a7 */ /* 0x000e26000800017f */
[----:B------:R-:W-:-:S04]  /*10360*/  ISETP.NE.AND P1, PT, R8, 0x12, PT ;  /* 0x000000120800780c */ /* 0x000fc80003f25270 */
[----:B------:R-:W-:Y:S02]  /*10370*/  SEL R5, RZ, 0x1, P1 ;  /* 0x00000001ff057807 */ /* 0x000fe40000800000 */
[----:B------:R-:W-:Y:S02]  /*10380*/  SEL R8, R8, RZ, P1 ;  /* 0x000000ff08087207 */ /* 0x000fe40000800000 */
[----:B------:R-:W-:-:S03]  /*10390*/  LOP3.LUT R5, R0, R5, RZ, 0x3c, !PT ;  /* 0x0000000500057212 */ /* 0x000fc600078e3cff */
[----:B------:R-:W-:Y:S01]  /*103a0*/  IMAD R9, R8, 0x8, R3 ;  /* 0x0000000808097824 */ /* 0x000fe200078e0203 */
[----:B------:R-:W-:Y:S01]  /*103b0*/  SHF.L.U32 R4, R5, 0x1f, RZ ;  /* 0x0000001f05047819 */ /* 0x000fe200000006ff */
[----:B0-----:R-:W-:Y:S06]  /*103c0*/  @!P0 BRA `(.L_x_320) ;  /* 0x0000000800e48947 */ /* 0x001fec0003800000 */
.L_x_345:
[----:B------:R-:W1:Y:S01]  /*103d0*/  SYNCS.PHASECHK.TRANS64.TRYWAIT P0, [R9+URZ], R4 ;  /* 0x00000004090075a7 */ /* 0x000e62000800017f */
[----:B------:R-:W-:-:S05]  /*103e0*/  VIADD R0, R8, 0x1 ;  /* 0x0000000108007836 */ /* 0x000fca0000000000 */
[----:B------:R-:W-:-:S04]  /*103f0*/  ISETP.NE.AND P1, PT, R0, 0x12, PT ;  /* 0x000000120000780c */ /* 0x000fc80003f25270 */
[----:B0-----:R-:W-:Y:S02]  /*10400*/  SEL R2, RZ, 0x1, P1 ;  /* 0x00000001ff027807 */ /* 0x001fe40000800000 */
[----:B------:R-:W-:Y:S02]  /*10410*/  SEL R0, R0, RZ, P1 ;  /* 0x000000ff00007207 */ /* 0x000fe40000800000 */
[----:B------:R-:W-:-:S03]  /*10420*/  LOP3.LUT R7, R5, R2, RZ, 0x3c, !PT ;  /* 0x0000000205077212 */ /* 0x000fc600078e3cff */
[----:B------:R-:W-:Y:S01]  /*10430*/  IMAD R6, R0, 0x8, R3 ;  /* 0x0000000800067824 */ /* 0x000fe200078e0203 */
[----:B------:R-:W-:Y:S01]  /*10440*/  SHF.L.U32 R5, R7, 0x1f, RZ ;  /* 0x0000001f07057819 */ /* 0x000fe200000006ff */
[----:B-1----:R-:W-:Y:S06]  /*10450*/  @!P0 BRA `(.L_x_321) ;  /* 0x0000000800d48947 */ /* 0x002fec0003800000 */
.L_x_346:
[----:B------:R-:W1:Y:S01]  /*10460*/  SYNCS.PHASECHK.TRANS64.TRYWAIT P0, [R6+URZ], R5 ;  /* 0x00000005060075a7 */ /* 0x000e62000800017f */
[----:B------:R-:W-:-:S05]  /*10470*/  VIADD R0, R0, 0x1 ;  /* 0x0000000100007836 */ /* 0x000fca0000000000 */
[----:B------:R-:W-:-:S04]  /*10480*/  ISETP.NE.AND P1, PT, R0, 0x12, PT ;  /* 0x000000120000780c */ /* 0x000fc80003f25270 */
[----:B------:R-:W-:Y:S02]  /*10490*/  SEL R2, RZ, 0x1, P1 ;  /* 0x00000001ff027807 */ /* 0x000fe40000800000 */
[----:B------:R-:W-:Y:S02]  /*104a0*/  SEL R0, R0, RZ, P1 ;  /* 0x000000ff00007207 */ /* 0x000fe40000800000 */
[----:B------:R-:W-:-:S03]  /*104b0*/  LOP3.LUT R7, R7, R2, RZ, 0x3c, !PT ;  /* 0x0000000207077212 */ /* 0x000fc600078e3cff */
[----:B0-----:R-:W-:Y:S01]  /*104c0*/  IMAD R9, R0, 0x8, R3 ;  /* 0x0000000800097824 */ /* 0x001fe200078e0203 */
[----:B------:R-:W-:Y:S01]  /*104d0*/  SHF.L.U32 R4, R7, 0x1f, RZ ;  /* 0x0000001f07047819 */ /* 0x000fe200000006ff */
[----:B-1----:R-:W-:Y:S06]  /*104e0*/  @!P0 BRA `(.L_x_322) ;  /* 0x0000000800c48947 */ /* 0x002fec0003800000 */
.L_x_347:
        /* <DEDUP_REMOVED lines=9> */
.L_x_348:
        /* <DEDUP_REMOVED lines=9> */
.L_x_349:
        /* <DEDUP_REMOVED lines=9> */
.L_x_350:
        /* <DEDUP_REMOVED lines=9> */
.L_x_351:
        /* <DEDUP_REMOVED lines=9> */
.L_x_352:
        /* <DEDUP_REMOVED lines=9> */
.L_x_353:
        /* <DEDUP_REMOVED lines=9> */
.L_x_354:
        /* <DEDUP_REMOVED lines=9> */
.L_x_355:
        /* <DEDUP_REMOVED lines=9> */
.L_x_356:
        /* <DEDUP_REMOVED lines=9> */
.L_x_357:
        /* <DEDUP_REMOVED lines=9> */
.L_x_358:
        /* <DEDUP_REMOVED lines=9> */
.L_x_359:
        /* <DEDUP_REMOVED lines=9> */
.L_x_360:
[----:B------:R-:W1:Y:S01]  /*10c40*/  SYNCS.PHASECHK.TRANS64.TRYWAIT P0, [R6+URZ], R5 ;  /* 0x00000005060075a7 */ /* 0x000e62000800017f */
[----:B------:R-:W-:-:S05]  /*10c50*/  VIADD R0, R0, 0x1 ;  /* 0x0000000100007836 */ /* 0x000fca0000000000 */
[----:B------:R-:W-:-:S04]  /*10c60*/  ISETP.NE.AND P1, PT, R0, 0x12, PT ;  /* 0x000000120000780c */ /* 0x000fc80003f25270 */
[----:B------:R-:W-:Y:S02]  /*10c70*/  SEL R2, RZ, 0x1, P1 ;  /* 0x00000001ff027807 */ /* 0x000fe40000800000 */
[----:B------:R-:W-:Y:S02]  /*10c80*/  SEL R0, R0, RZ, P1 ;  /* 0x000000ff00007207 */ /* 0x000fe40000800000 */
[----:B------:R-:W-:Y:S01]  /*10c90*/  LOP3.LUT R2, R7, R2, RZ, 0x3c, !PT ;  /* 0x0000000207027212 */ /* 0x000fe200078e3cff */
[----:B-1----:R-:W-:Y:S06]  /*10ca0*/  @!P0 BRA `(.L_x_336) ;  /* 0x0000000400ec8947 */ /* 0x002fec0003800000 */
.L_x_361:
[----:B------:R-:W-:Y:S01]  /*10cb0*/  IMAD R3, R0, 0x8, R3 ;  /* 0x0000000800037824 */ /* 0x000fe200078e0203 */
[----:B------:R-:W-:-:S07]  /*10cc0*/  SHF.L.U32 R0, R2, 0x1f, RZ ;  /* 0x0000001f02007819 */ /* 0x000fce00000006ff */
.L_x_337:
[----:B--2---:R2:W3:Y:S02]  /*10cd0*/  SYNCS.PHASECHK.TRANS64.TRYWAIT P0, [R3+URZ], R0 ;  /* 0x00000000030075a7 */ /* 0x0044e4000800017f */
[----:B---3--:R-:W-:Y:S05]  /*10ce0*/  @!P0 NANOSLEEP.SYNCS 0x989680 ;  /* 0x009896800000895d */ /* 0x008fea0003900000 */
[----:B------:R-:W3:Y:S02]  /*10cf0*/  @!P0 SYNCS.PHASECHK.TRANS64 P0, [R3+URZ], R0 ;  /* 0x00000000030085a7 */ /* 0x000ee4000800007f */
[----:B---3--:R-:W-:Y:S05]  /*10d00*/  @!P0 BRA `(.L_x_337) ;  /* 0xfffffffc00f08947 */ /* 0x008fea000383ffff */
.L_x_318:
[----:B------:R-:W-:Y:S05]  /*10d10*/  BSYNC B0 ;  /* 0x0000000000007941 */ /* 0x000fea0003800000 */
.L_x_317:
[----:B------:R-:W-:Y:S05]  /*10d20*/  EXIT ;  /* 0x000000000000794d */ /* 0x000fea0003800000 */
.L_x_22:
[----:B-1----:R-:W-:-:S04]  /*10d30*/  IMAD.U32 R3, RZ, RZ, UR6 ;  /* 0x00000006ff037e24 */ /* 0x002fc8000f8e00ff */
[----:B------:R1:W2:Y:S03]  /*10d40*/  SYNCS.PHASECHK.TRANS64.TRYWAIT P0, [R3+URZ], R0 ;  /* 0x00000000030075a7 */ /* 0x0002a6000800017f */
[----:B--2---:R-:W-:Y:S05]  /*10d50*/  @!P0 NANOSLEEP.SYNCS 0x989680 ;  /* 0x009896800000895d */ /* 0x004fea0003900000 */
[----:B------:R-:W2:Y:S02]  /*10d60*/  @!P0 SYNCS.PHASECHK.TRANS64 P0, [R3+URZ], R0 ;  /* 0x00000000030085a7 */ /* 0x000ea4000800007f */
[----:B--2---:R-:W-:Y:S05]  /*10d70*/  @!P0 BRA `(.L_x_22) ;  /* 0xfffffffc00ec8947 */ /* 0x004fea000383ffff */
[----:B------:R-:W-:Y:S05]  /*10d80*/  BRA `(.L_x_21) ;  /* 0xffffff1000ac7947 */ /* 0x000fea000383ffff */
.L_x_28:
[----:B-----5:R1:W-:Y:S02]  /*10d90*/  STL [R1+0x90], R0 ;  /* 0x0000900001007387 */ /* 0x0203e40000100800 */
[----:B-1----:R-:W-:-:S04]  /*10da0*/  IMAD.U32 R0, RZ, RZ, UR9 ;  /* 0x00000009ff007e24 */ /* 0x002fc8000f8e00ff */
[----:B------:R1:W3:Y:S03]  /*10db0*/  SYNCS.PHASECHK.TRANS64.TRYWAIT P0, [R0+URZ], R229 ;  /* 0x000000e5000075a7 */ /* 0x0002e6000800017f */
[----:B---3--:R-:W-:Y:S05]  /*10dc0*/  @!P0 NANOSLEEP.SYNCS 0x989680 ;  /* 0x009896800000895d */ /* 0x008fea0003900000 */
[----:B------:R1:W3:Y:S02]  /*10dd0*/  @!P0 SYNCS.PHASECHK.TRANS64 P0, [R0+URZ], R229 ;  /* 0x000000e5000085a7 */ /* 0x0002e4000800007f */
[----:B-1----:R1:W5:Y:S02]  /*10de0*/  LDL.LU R0, [R1+0x90] ;  /* 0x0000900001007983 */ /* 0x0023640000300800 */
[----:B-1-3--:R-:W-:Y:S05]  /*10df0*/  @!P0 BRA `(.L_x_28) ;  /* 0xfffffffc00e48947 */ /* 0x00afea000383ffff */
[----:B------:R-:W-:Y:S05]  /*10e00*/  BRA `(.L_x_27) ;  /* 0xffffff24000c7947 */ /* 0x000fea000383ffff */
.L_x_305:
[----:B------:R-:W-:Y:S01]  /*10e10*/  BSSY B1, `(.L_x_338) ;  /* 0x0000006000017945 */ /* 0x000fe20003800000 */
[----:B------:R-:W-:-:S07]  /*10e20*/  IMAD.MOV.U32 R2, RZ, RZ, -0x1 ;  /* 0xffffffffff027424 */ /* 0x000fce00078e00ff */
[----:B------:R-:W-:Y:S05]  /*10e30*/  WARPSYNC.COLLECTIVE R2, `(.L_x_339) ;  /* 0x00000000020c7348 */ /* 0x000fea0003c00000 */
[----:B------:R-:W-:Y:S02]  /*10e40*/  ELECT P0, UR62, PT ;  /* 0x00000000003e782f */ /* 0x000fe40003800000 */
[----:B------:R-:W-:Y:S01]  /*10e50*/  MOV R2, UR62 ;  /* 0x0000003e00027c02 */ /* 0x000fe20008000f00 */
[----:B------:R-:W-:Y:S10]  /*10e60*/  ENDCOLLECTIVE ;  /* 0x000000000000791b */ /* 0x000ff40003800000 */
.L_x_339:
[----:B------:R-:W-:Y:S05]  /*10e70*/  BSYNC B1 ;  /* 0x0000000000017941 */ /* 0x000fea0003800000 */
.L_x_338:
[----:B------:R-:W-:Y:S05]  /*10e80*/  BRA `(.L_x_340) ;  /* 0xffffffe8000c7947 */ /* 0x000fea000383ffff */
.L_x_308:
[----:B0-----:R0:W2:Y:S02]  /*10e90*/  SYNCS.PHASECHK.TRANS64.TRYWAIT P0, [R11+URZ+0x90], R4 ;  /* 0x000090040b0075a7 */ /* 0x0010a4000800017f */
[----:B--2---:R-:W-:Y:S05]  /*10ea0*/  @!P0 NANOSLEEP.SYNCS 0x989680 ;  /* 0x009896800000895d */ /* 0x004fea0003900000 */
[----:B------:R-:W2:Y:S02]  /*10eb0*/  @!P0 SYNCS.PHASECHK.TRANS64 P0, [R11+URZ+0x90], R4 ;  /* 0x000090040b0085a7 */ /* 0x000ea4000800007f */
[----:B--2---:R-:W-:Y:S05]  /*10ec0*/  @!P0 BRA `(.L_x_308) ;  /* 0xfffffffc00f08947 */ /* 0x004fea000383ffff */
[----:B------:R-:W-:Y:S05]  /*10ed0*/  BRA `(.L_x_341) ;  /* 0xffffffe8004c7947 */ /* 0x000fea000383ffff */
.L_x_316:
[----:B------:R-:W-:Y:S01]  /*10ee0*/  BSSY B0, `(.L_x_342) ;  /* 0x0000006000007945 */ /* 0x000fe20003800000 */
[----:B------:R-:W-:-:S07]  /*10ef0*/  IMAD.MOV.U32 R2, RZ, RZ, -0x1 ;  /* 0xffffffffff027424 */ /* 0x000fce00078e00ff */
[----:B------:R-:W-:Y:S05]  /*10f00*/  WARPSYNC.COLLECTIVE R2, `(.L_x_343) ;  /* 0x00000000020c7348 */ /* 0x000fea0003c00000 */
[----:B------:R-:W-:Y:S02]  /*10f10*/  ELECT P0, UR62, PT ;  /* 0x00000000003e782f */ /* 0x000fe40003800000 */
[----:B------:R-:W-:Y:S01]  /*10f20*/  MOV R2, UR62 ;  /* 0x0000003e00027c02 */ /* 0x000fe20008000f00 */
[----:B------:R-:W-:Y:S10]  /*10f30*/  ENDCOLLECTIVE ;  /* 0x000000000000791b */ /* 0x000ff40003800000 */
.L_x_343:
[----:B------:R-:W-:Y:S05]  /*10f40*/  BSYNC B0 ;  /* 0x0000000000007941 */ /* 0x000fea0003800000 */
.L_x_342:
[----:B------:R-:W-:Y:S05]  /*10f50*/  BRA `(.L_x_344) ;  /* 0xfffffff000c47947 */ /* 0x000fea000383ffff */
.L_x_320:
[----:B0-----:R0:W1:Y:S02]  /*10f60*/  SYNCS.PHASECHK.TRANS64.TRYWAIT P0, [R7+URZ], R2 ;  /* 0x00000002070075a7 */ /* 0x001064000800017f */
[----:B-1----:R-:W-:Y:S05]  /*10f70*/  @!P0 NANOSLEEP.SYNCS 0x989680 ;  /* 0x009896800000895d */ /* 0x002fea0003900000 */
[----:B------:R-:W1:Y:S02]  /*10f80*/  @!P0 SYNCS.PHASECHK.TRANS64 P0, [R7+URZ], R2 ;  /* 0x00000002070085a7 */ /* 0x000e64000800007f */
[----:B-1----:R-:W-:Y:S05]  /*10f90*/  @!P0 BRA `(.L_x_320) ;  /* 0xfffffffc00f08947 */ /* 0x002fea000383ffff */
[----:B------:R-:W-:Y:S05]  /*10fa0*/  BRA `(.L_x_345) ;  /* 0xfffffff400087947 */ /* 0x000fea000383ffff */
.L_x_321:
[----:B0-----:R0:W1:Y:S02]  /*10fb0*/  SYNCS.PHASECHK.TRANS64.TRYWAIT P0, [R9+URZ], R4 ;  /* 0x00000004090075a7 */ /* 0x001064000800017f */
[----:B-1----:R-:W-:Y:S05]  /*10fc0*/  @!P0 NANOSLEEP.SYNCS 0x989680 ;  /* 0x009896800000895d */ /* 0x002fea0003900000 */
[----:B------:R-:W1:Y:S02]  /*10fd0*/  @!P0 SYNCS.PHASECHK.TRANS64 P0, [R9+URZ], R4 ;  /* 0x00000004090085a7 */ /* 0x000e64000800007f */
[----:B-1----:R-:W-:Y:S05]  /*10fe0*/  @!P0 BRA `(.L_x_321) ;  /* 0xfffffffc00f08947 */ /* 0x002fea000383ffff */
[----:B------:R-:W-:Y:S05]  /*10ff0*/  BRA `(.L_x_346) ;  /* 0xfffffff400187947 */ /* 0x000fea000383ffff */
.L_x_322:
[----:B0-----:R0:W1:Y:S02]  /*11000*/  SYNCS.PHASECHK.TRANS64.TRYWAIT P0, [R6+URZ], R5 ;  /* 0x00000005060075a7 */ /* 0x001064000800017f */
[----:B-1----:R-:W-:Y:S05]  /*11010*/  @!P0 NANOSLEEP.SYNCS 0x989680 ;  /* 0x009896800000895d */ /* 0x002fea0003900000 */
[----:B------:R-:W1:Y:S02]  /*11020*/  @!P0 SYNCS.PHASECHK.TRANS64 P0, [R6+URZ], R5 ;  /* 0x00000005060085a7 */ /* 0x000e64000800007f */
[----:B-1----:R-:W-:Y:S05]  /*11030*/  @!P0 BRA `(.L_x_322) ;  /* 0xfffffffc00f08947 */ /* 0x002fea000383ffff */
[----:B------:R-:W-:Y:S05]  /*11040*/  BRA `(.L_x_347) ;  /* 0xfffffff400287947 */ /* 0x000fea000383ffff */
.L_x_323:
[----:B0-----:R0:W1:Y:S02]  /*11050*/  SYNCS.PHASECHK.TRANS64.TRYWAIT P0, [R9+URZ], R4 ;  /* 0x00000004090075a7 */ /* 0x001064000800017f */
[----:B-1----:R-:W-:Y:S05]  /*11060*/  @!P0 NANOSLEEP.SYNCS 0x989680 ;  /* 0x009896800000895d */ /* 0x002fea0003900000 */
[----:B------:R-:W1:Y:S02]  /*11070*/  @!P0 SYNCS.PHASECHK.TRANS64 P0, [R9+URZ], R4 ;  /* 0x00000004090085a7 */ /* 0x000e64000800007f */
[----:B-1----:R-:W-:Y:S05]  /*11080*/  @!P0 BRA `(.L_x_323) ;  /* 0xfffffffc00f08947 */ /* 0x002fea000383ffff */
[----:B------:R-:W-:Y:S05]  /*11090*/  BRA `(.L_x_348) ;  /* 0xfffffff400387947 */ /* 0x000fea000383ffff */
.L_x_324:
[----:B0-----:R0:W1:Y:S02]  /*110a0*/  SYNCS.PHASECHK.TRANS64.TRYWAIT P0, [R6+URZ], R5 ;  /* 0x00000005060075a7 */ /* 0x001064000800017f */
[----:B-1----:R-:W-:Y:S05]  /*110b0*/  @!P0 NANOSLEEP.SYNCS 0x989680 ;  /* 0x009896800000895d */ /* 0x002fea0003900000 */
[----:B------:R-:W1:Y:S02]  /*110c0*/  @!P0 SYNCS.PHASECHK.TRANS64 P0, [R6+URZ], R5 ;  /* 0x00000005060085a7 */ /* 0x000e64000800007f */
[----:B-1----:R-:W-:Y:S05]  /*110d0*/  @!P0 BRA `(.L_x_324) ;  /* 0xfffffffc00f08947 */ /* 0x002fea000383ffff */
[----:B------:R-:W-:Y:S05]  /*110e0*/  BRA `(.L_x_349) ;  /* 0xfffffff400487947 */ /* 0x000fea000383ffff */
.L_x_325:
[----:B0-----:R0:W1:Y:S02]  /*110f0*/  SYNCS.PHASECHK.TRANS64.TRYWAIT P0, [R9+URZ], R4 ;  /* 0x00000004090075a7 */ /* 0x001064000800017f */
[----:B-1----:R-:W-:Y:S05]  /*11100*/  @!P0 NANOSLEEP.SYNCS 0x989680 ;  /* 0x009896800000895d */ /* 0x002fea0003900000 */
[----:B------:R-:W1:Y:S02]  /*11110*/  @!P0 SYNCS.PHASECHK.TRANS64 P0, [R9+URZ], R4 ;  /* 0x00000004090085a7 */ /* 0x000e64000800007f */
[----:B-1----:R-:W-:Y:S05]  /*11120*/  @!P0 BRA `(.L_x_325) ;  /* 0xfffffffc00f08947 */ /* 0x002fea000383ffff */
[----:B------:R-:W-:Y:S05]  /*11130*/  BRA `(.L_x_350) ;  /* 0xfffffff400587947 */ /* 0x000fea000383ffff */
.L_x_326:
[----:B0-----:R0:W1:Y:S02]  /*11140*/  SYNCS.PHASECHK.TRANS64.TRYWAIT P0, [R6+URZ], R5 ;  /* 0x00000005060075a7 */ /* 0x001064000800017f */
[----:B-1----:R-:W-:Y:S05]  /*11150*/  @!P0 NANOSLEEP.SYNCS 0x989680 ;  /* 0x009896800000895d */ /* 0x002fea0003900000 */
[----:B------:R-:W1:Y:S02]  /*11160*/  @!P0 SYNCS.PHASECHK.TRANS64 P0, [R6+URZ], R5 ;  /* 0x00000005060085a7 */ /* 0x000e64000800007f */
[----:B-1----:R-:W-:Y:S05]  /*11170*/  @!P0 BRA `(.L_x_326) ;  /* 0xfffffffc00f08947 */ /* 0x002fea000383ffff */
[----:B------:R-:W-:Y:S05]  /*11180*/  BRA `(.L_x_351) ;  /* 0xfffffff400687947 */ /* 0x000fea000383ffff */
.L_x_327:
[----:B0-----:R0:W1:Y:S02]  /*11190*/  SYNCS.PHASECHK.TRANS64.TRYWAIT P0, [R9+URZ], R4 ;  /* 0x00000004090075a7 */ /* 0x001064000800017f */
[----:B-1----:R-:W-:Y:S05]  /*111a0*/  @!P0 NANOSLEEP.SYNCS 0x989680 ;  /* 0x009896800000895d */ /* 0x002fea0003900000 */
[----:B------:R-:W1:Y:S02]  /*111b0*/  @!P0 SYNCS.PHASECHK.TRANS64 P0, [R9+URZ], R4 ;  /* 0x00000004090085a7 */ /* 0x000e64000800007f */
[----:B-1----:R-:W-:Y:S05]  /*111c0*/  @!P0 BRA `(.L_x_327) ;  /* 0xfffffffc00f08947 */ /* 0x002fea000383ffff */
[----:B------:R-:W-:Y:S05]  /*111d0*/  BRA `(.L_x_352) ;  /* 0xfffffff400787947 */ /* 0x000fea000383ffff */
.L_x_328:
[----:B0-----:R0:W1:Y:S02]  /*111e0*/  SYNCS.PHASECHK.TRANS64.TRYWAIT P0, [R6+URZ], R5 ;  /* 0x00000005060075a7 */ /* 0x001064000800017f */
[----:B-1----:R-:W-:Y:S05]  /*111f0*/  @!P0 NANOSLEEP.SYNCS 0x989680 ;  /* 0x009896800000895d */ /* 0x002fea0003900000 */
[----:B------:R-:W1:Y:S02]  /*11200*/  @!P0 SYNCS.PHASECHK.TRANS64 P0, [R6+URZ], R5 ;  /* 0x00000005060085a7 */ /* 0x000e64000800007f */
[----:B-1----:R-:W-:Y:S05]  /*11210*/  @!P0 BRA `(.L_x_328) ;  /* 0xfffffffc00f08947 */ /* 0x002fea000383ffff */
[----:B------:R-:W-:Y:S05]  /*11220*/  BRA `(.L_x_353) ;  /* 0xfffffff400887947 */ /* 0x000fea000383ffff */
.L_x_329:
[----:B0-----:R0:W1:Y:S02]  /*11230*/  SYNCS.PHASECHK.TRANS64.TRYWAIT P0, [R9+URZ], R4 ;  /* 0x00000004090075a7 */ /* 0x001064000800017f */
[----:B-1----:R-:W-:Y:S05]  /*11240*/  @!P0 NANOSLEEP.SYNCS 0x989680 ;  /* 0x009896800000895d */ /* 0x002fea0003900000 */
[----:B------:R-:W1:Y:S02]  /*11250*/  @!P0 SYNCS.PHASECHK.TRANS64 P0, [R9+URZ], R4 ;  /* 0x00000004090085a7 */ /* 0x000e64000800007f */
[----:B-1----:R-:W-:Y:S05]  /*11260*/  @!P0 BRA `(.L_x_329) ;  /* 0xfffffffc00f08947 */ /* 0x002fea000383ffff */
[----:B------:R-:W-:Y:S05]  /*11270*/  BRA `(.L_x_354) ;  /* 0xfffffff400987947 */ /* 0x000fea000383ffff */
.L_x_330:
[----:B0-----:R0:W1:Y:S02]  /*11280*/  SYNCS.PHASECHK.TRANS64.TRYWAIT P0, [R6+URZ], R5 ;  /* 0x00000005060075a7 */ /* 0x001064000800017f */
[----:B-1----:R-:W-:Y:S05]  /*11290*/  @!P0 NANOSLEEP.SYNCS 0x989680 ;  /* 0x009896800000895d */ /* 0x002fea0003900000 */
[----:B------:R-:W1:Y:S02]  /*112a0*/  @!P0 SYNCS.PHASECHK.TRANS64 P0, [R6+URZ], R5 ;  /* 0x00000005060085a7 */ /* 0x000e64000800007f */
[----:B-1----:R-:W-:Y:S05]  /*112b0*/  @!P0 BRA `(.L_x_330) ;  /* 0xfffffffc00f08947 */ /* 0x002fea000383ffff */
[----:B------:R-:W-:Y:S05]  /*112c0*/  BRA `(.L_x_355) ;  /* 0xfffffff400a87947 */ /* 0x000fea000383ffff */
.L_x_331:
[----:B0-----:R0:W1:Y:S02]  /*112d0*/  SYNCS.PHASECHK.TRANS64.TRYWAIT P0, [R9+URZ], R4 ;  /* 0x00000004090075a7 */ /* 0x001064000800017f */
[----:B-1----:R-:W-:Y:S05]  /*112e0*/  @!P0 NANOSLEEP.SYNCS 0x989680 ;  /* 0x009896800000895d */ /* 0x002fea0003900000 */
[----:B------:R-:W1:Y:S02]  /*112f0*/  @!P0 SYNCS.PHASECHK.TRANS64 P0, [R9+URZ], R4 ;  /* 0x00000004090085a7 */ /* 0x000e64000800007f */
[----:B-1----:R-:W-:Y:S05]  /*11300*/  @!P0 BRA `(.L_x_331) ;  /* 0xfffffffc00f08947 */ /* 0x002fea000383ffff */
[----:B------:R-:W-:Y:S05]  /*11310*/  BRA `(.L_x_356) ;  /* 0xfffffff400b87947 */ /* 0x000fea000383ffff */
.L_x_332:
[----:B0-----:R0:W1:Y:S02]  /*11320*/  SYNCS.PHASECHK.TRANS64.TRYWAIT P0, [R6+URZ], R5 ;  /* 0x00000005060075a7 */ /* 0x001064000800017f */
[----:B-1----:R-:W-:Y:S05]  /*11330*/  @!P0 NANOSLEEP.SYNCS 0x989680 ;  /* 0x009896800000895d */ /* 0x002fea0003900000 */
[----:B------:R-:W1:Y:S02]  /*11340*/  @!P0 SYNCS.PHASECHK.TRANS64 P0, [R6+URZ], R5 ;  /* 0x00000005060085a7 */ /* 0x000e64000800007f */
[----:B-1----:R-:W-:Y:S05]  /*11350*/  @!P0 BRA `(.L_x_332) ;  /* 0xfffffffc00f08947 */ /* 0x002fea000383ffff */
[----:B------:R-:W-:Y:S05]  /*11360*/  BRA `(.L_x_357) ;  /* 0xfffffff400c87947 */ /* 0x000fea000383ffff */
.L_x_333:
[----:B0-----:R0:W1:Y:S02]  /*11370*/  SYNCS.PHASECHK.TRANS64.TRYWAIT P0, [R9+URZ], R4 ;  /* 0x00000004090075a7 */ /* 0x001064000800017f */
[----:B-1----:R-:W-:Y:S05]  /*11380*/  @!P0 NANOSLEEP.SYNCS 0x989680 ;  /* 0x009896800000895d */ /* 0x002fea0003900000 */
[----:B------:R-:W1:Y:S02]  /*11390*/  @!P0 SYNCS.PHASECHK.TRANS64 P0, [R9+URZ], R4 ;  /* 0x00000004090085a7 */ /* 0x000e64000800007f */
[----:B-1----:R-:W-:Y:S05]  /*113a0*/  @!P0 BRA `(.L_x_333) ;  /* 0xfffffffc00f08947 */ /* 0x002fea000383ffff */
[----:B------:R-:W-:Y:S05]  /*113b0*/  BRA `(.L_x_358) ;  /* 0xfffffff400d87947 */ /* 0x000fea000383ffff */
.L_x_334:
[----:B0-----:R0:W1:Y:S02]  /*113c0*/  SYNCS.PHASECHK.TRANS64.TRYWAIT P0, [R6+URZ], R5 ;  /* 0x00000005060075a7 */ /* 0x001064000800017f */
[----:B-1----:R-:W-:Y:S05]  /*113d0*/  @!P0 NANOSLEEP.SYNCS 0x989680 ;  /* 0x009896800000895d */ /* 0x002fea0003900000 */
[----:B------:R-:W1:Y:S02]  /*113e0*/  @!P0 SYNCS.PHASECHK.TRANS64 P0, [R6+URZ], R5 ;  /* 0x00000005060085a7 */ /* 0x000e64000800007f */
[----:B-1----:R-:W-:Y:S05]  /*113f0*/  @!P0 BRA `(.L_x_334) ;  /* 0xfffffffc00f08947 */ /* 0x002fea000383ffff */
[----:B------:R-:W-:Y:S05]  /*11400*/  BRA `(.L_x_359) ;  /* 0xfffffff400e87947 */ /* 0x000fea000383ffff */
.L_x_335:
[----:B0-----:R0:W1:Y:S02]  /*11410*/  SYNCS.PHASECHK.TRANS64.TRYWAIT P0, [R9+URZ], R4 ;  /* 0x00000004090075a7 */ /* 0x001064000800017f */
[----:B-1----:R-:W-:Y:S05]  /*11420*/  @!P0 NANOSLEEP.SYNCS 0x989680 ;  /* 0x009896800000895d */ /* 0x002fea0003900000 */
[----:B------:R-:W1:Y:S02]  /*11430*/  @!P0 SYNCS.PHASECHK.TRANS64 P0, [R9+URZ], R4 ;  /* 0x00000004090085a7 */ /* 0x000e64000800007f */
[----:B-1----:R-:W-:Y:S05]  /*11440*/  @!P0 BRA `(.L_x_335) ;  /* 0xfffffffc00f08947 */ /* 0x002fea000383ffff */
[----:B------:R-:W-:Y:S05]  /*11450*/  BRA `(.L_x_360) ;  /* 0xfffffff400f87947 */ /* 0x000fea000383ffff */
.L_x_336:
[----:B-1----:R1:W2:Y:S02]  /*11460*/  SYNCS.PHASECHK.TRANS64.TRYWAIT P0, [R6+URZ], R5 ;  /* 0x00000005060075a7 */ /* 0x0022a4000800017f */
[----:B--2---:R-:W-:Y:S05]  /*11470*/  @!P0 NANOSLEEP.SYNCS 0x989680 ;  /* 0x009896800000895d */ /* 0x004fea0003900000 */
[----:B------:R-:W2:Y:S02]  /*11480*/  @!P0 SYNCS.PHASECHK.TRANS64 P0, [R6+URZ], R5 ;  /* 0x00000005060085a7 */ /* 0x000ea4000800007f */
[----:B--2---:R-:W-:Y:S05]  /*11490*/  @!P0 BRA `(.L_x_336) ;  /* 0xfffffffc00f08947 */ /* 0x004fea000383ffff */
[----:B------:R-:W-:Y:S05]  /*114a0*/  BRA `(.L_x_361) ;  /* 0xfffffff800007947 */ /* 0x000fea000383ffff */
.L_x_362:
[----:B------:R-:W-:-:S00]  /*114b0*/  BRA `(.L_x_362) ;  /* 0xfffffffc00fc7947 */ /* 0x000fc0000383ffff */
[----:B------:R-:W-:-:S00]  /*114c0*/  NOP ;  /* 0x0000000000007918 */ /* 0x000fc00000000000 */
        /* <DEDUP_REMOVED lines=11> */
.L_x_363:


//--------------------- .nv.shared._ZN7cutlass13device_kernelINS_4gemm6kernel13GemmUniversalIN4cute5tupleIJiiiiEEENS1_10collective13CollectiveMmaINS1_37MainloopSm90TmaGmmaWarpSpecializedFP8ILi18ENS5_IJNS4_1CILi4EEENSA_ILi2EEENSA_ILi1EEEEEENS1_35KernelTmaWarpSpecializedCooperativeEEENS5_IJNSA_ILi128EEENSA_ILi256EEENSA_ILi32EEEEEENS_12float_e5m2_tENS5_IJlSD_lEEESL_SM_NS4_8TiledMMAINS4_8MMA_AtomIJNS4_4SM904GMMA31MMA_64x256x32_F32E5M2E5M2_SS_TNILNSQ_7ScaleInE1ELSS_1EEEEEENS4_6LayoutINS5_IJSC_SD_SD_EEENS5_IJSD_NSA_ILi0EEESX_EEEEENS5_IJNS4_10UnderscoreES10_S10_EEEEENS4_23SM90_TMA_LOAD_MULTICASTENS4_14ComposedLayoutINS4_7SwizzleILi1ELi4ELi3EEENS4_18smem_ptr_flag_bitsILi8EEENSV_INS5_IJNSA_ILi8EEESJ_EEENS5_IJSJ_SD_EEEEEEEvNS4_8identityES13_S1D_vS1E_EENS_8epilogue10collective6detail29Sm90TmaWarpSpecializedAdapterINS1H_15DefaultEpilogueISL_SM_SM_NS1G_6thread17LinearCombinationISL_Li1EffLNS1L_9ScaleType4KindE0ELNS_15FloatRoundStyleE2ESL_EENS1_15EpilogueDefaultEEEEEvvEEEEvNT_6ParamsE --------------------------
	.section	.nv.shared._ZN7cutlass13device_kernelINS_4gemm6kernel13GemmUniversalIN4cute5tupleIJiiiiEEENS1_10collective13CollectiveMmaINS1_37MainloopSm90TmaGmmaWarpSpecializedFP8ILi18ENS5_IJNS4_1CILi4EEENSA_ILi2EEENSA_ILi1EEEEEENS1_35KernelTmaWarpSpecializedCooperativeEEENS5_IJNSA_ILi128EEENSA_ILi256EEENSA_ILi32EEEEEENS_12float_e5m2_tENS5_IJlSD_lEEESL_SM_NS4_8TiledMMAINS4_8MMA_AtomIJNS4_4SM904GMMA31MMA_64x256x32_F32E5M2E5M2_SS_TNILNSQ_7ScaleInE1ELSS_1EEEEEENS4_6LayoutINS5_IJSC_SD_SD_EEENS5_IJSD_NSA_ILi0EEESX_EEEEENS5_IJNS4_10UnderscoreES10_S10_EEEEENS4_23SM90_TMA_LOAD_MULTICASTENS4_14ComposedLayoutINS4_7SwizzleILi1ELi4ELi3EEENS4_18smem_ptr_flag_bitsILi8EEENSV_INS5_IJNSA_ILi8EEESJ_EEENS5_IJSJ_SD_EEEEEEEvNS4_8identityES13_S1D_vS1E_EENS_8epilogue10collective6detail29Sm90TmaWarpSpecializedAdapterINS1H_15DefaultEpilogueISL_SM_SM_NS1G_6thread17LinearCombinationISL_Li1EffLNS1L_9ScaleType4KindE0ELNS_15FloatRoundStyleE2ESL_EENS1_15EpilogueDefaultEEEEEvvEEEEvNT_6ParamsE,"aw",@nobits
	.sectionflags	@""
	.align	16
	.zero		1024


//--------------------- .nv.shared.reserved.0     --------------------------
	.section	.nv.shared.reserved.0,"aw",@nobits
	.weak		__nv_reservedSMEM_offset_0_alias
	.size		__nv_reservedSMEM_offset_0_alias, 0, 0
	.other		__nv_reservedSMEM_offset_0_alias,@"STO_CUDA_RESERVED_SHARED STV_DEFAULT"
__nv_reservedSMEM_offset_0_alias:
	.zero		0


//--------------------- .nv.global                --------------------------
	.section	.nv.global,"aw",@nobits
.nv.global:
	.type		_ZN40_INTERNAL_ab59f911_4_k_cu_4580f701_237224cute1_E,@object
	.size		_ZN40_INTERNAL_ab59f911_4_k_cu_4580f701_237224cute1_E,(_ZN40_INTERNAL_ab59f911_4_k_cu_4580f701_237224cuda3std3__45__cpo6cbeginE - _ZN40_INTERNAL_ab59f911_4_k_cu_4580f701_237224cute1_E)
_ZN40_INTERNAL_ab59f911_4_k_cu_4580f701_237224cute1_E:
	.zero		1
	.type		_ZN40_INTERNAL_ab59f911_4_k_cu_4580f701_237224cuda3std3__45__cpo6cbeginE,@object
	.size		_ZN40_INTERNAL_ab59f911_4_k_cu_4580f701_237224cuda3std3__45__cpo6cbeginE,(_ZN40_INTERNAL_ab59f911_4_k_cu_4580f701_237224cuda3std3__48in_placeE - _ZN40_INTERNAL_ab59f911_4_k_cu_4580f701_237224cuda3std3__45__cpo6cbeginE)
_ZN40_INTERNAL_ab59f911_4_k_cu_4580f701_237224cuda3std3__45__cpo6cbeginE:
	.zero		1
	.type		_ZN40_INTERNAL_ab59f911_4_k_cu_4580f701_237224cuda3std3__48in_placeE,@object
	.size		_ZN40_INTERNAL_ab59f911_4_k_cu_4580f701_237224cuda3std3__48in_placeE,(_ZN40_INTERNAL_ab59f911_4_k_cu_4580f701_237224cuda3std6ranges3__45__cpo9iter_moveE - _ZN40_INTERNAL_ab59f911_4_k_cu_4580f701_237224cuda3std3__48in_placeE)
_ZN40_INTERNAL_ab59f911_4_k_cu_4580f701_237224cuda3std3__48in_placeE:
	.zero		1
	.type		_ZN40_INTERNAL_ab59f911_4_k_cu_4580f701_237224cuda3std6ranges3__45__cpo9iter_moveE,@object
	.size		_ZN40_INTERNAL_ab59f911_4_k_cu_4580f701_237224cuda3std6ranges3__45__cpo9iter_moveE,(_ZN40_INTERNAL_ab59f911_4_k_cu_4580f701_237224cuda3std3__45__cpo5beginE - _ZN40_INTERNAL_ab59f911_4_k_cu_4580f701_237224cuda3std6ranges3__45__cpo9iter_moveE)
_ZN40_INTERNAL_ab59f911_4_k_cu_4580f701_237224cuda3std6ranges3__45__cpo9iter_moveE:
	.zero		1
	.type		_ZN40_INTERNAL_ab59f911_4_k_cu_4580f701_237224cuda3std3__45__cpo5beginE,@object
	.size		_ZN40_INTERNAL_ab59f911_4_k_cu_4580f701_237224cuda3std3__45__cpo5beginE,(_ZN40_INTERNAL_ab59f911_4_k_cu_4580f701_237224cuda3std3__442_GLOBAL__N__ab59f911_4_k_cu_4580f701_237226ignoreE - _ZN40_INTERNAL_ab59f911_4_k_cu_4580f701_237224cuda3std3__45__cpo5beginE)
_ZN40_INTERNAL_ab59f911_4_k_cu_4580f701_237224cuda3std3__45__cpo5beginE:
	.zero		1
	.type		_ZN40_INTERNAL_ab59f911_4_k_cu_4580f701_237224cuda3std3__442_GLOBAL__N__ab59f911_4_k_cu_4580f701_237226ignoreE,@object
	.size		_ZN40_INTERNAL_ab59f911_4_k_cu_4580f701_237224cuda3std3__442_GLOBAL__N__ab59f911_4_k_cu_4580f701_237226ignoreE,(_ZN40_INTERNAL_ab59f911_4_k_cu_4580f701_237224cute7productE - _ZN40_INTERNAL_ab59f911_4_k_cu_4580f701_237224cuda3std3__442_GLOBAL__N__ab59f911_4_k_cu_4580f701_237226ignoreE)
_ZN40_INTERNAL_ab59f911_4_k_cu_4580f701_237224cuda3std3__442_GLOBAL__N__ab59f911_4_k_cu_4580f701_237226ignoreE:
	.zero		1
	.type		_ZN40_INTERNAL_ab59f911_4_k_cu_4580f701_237224cute7productE,@object
	.size		_ZN40_INTERNAL_ab59f911_4_k_cu_4580f701_237224cute7productE,(_ZN40_INTERNAL_ab59f911_4_k_cu_4580f701_237224cuda3std3__45__cpo3endE - _ZN40_INTERNAL_ab59f911_4_k_cu_4580f701_237224cute7productE)
_ZN40_INTERNAL_ab59f911_4_k_cu_4580f701_237224cute7productE:
	.zero		1
	.type		_ZN40_INTERNAL_ab59f911_4_k_cu_4580f701_237224cuda3std3__45__cpo3endE,@object
	.size		_ZN40_INTERNAL_ab59f911_4_k_cu_4580f701_237224cuda3std3__45__cpo3endE,(_ZN40_INTERNAL_ab59f911_4_k_cu_4580f701_237224cuda3std3__419piecewise_constructE - _ZN40_INTERNAL_ab59f911_4_k_cu_4580f701_237224cuda3std3__45__cpo3endE)
_ZN40_INTERNAL_ab59f911_4_k_cu_4580f701_237224cuda3std3__45__cpo3endE:
	.zero		1
	.type		_ZN40_INTERNAL_ab59f911_4_k_cu_4580f701_237224cuda3std3__419piecewise_constructE,@object
	.size		_ZN40_INTERNAL_ab59f911_4_k_cu_4580f701_237224cuda3std3__419piecewise_constructE,(_ZN40_INTERNAL_ab59f911_4_k_cu_4580f701_237224cuda3std3__45__cpo4cendE - _ZN40_INTERNAL_ab59f911_4_k_cu_4580f701_237224cuda3std3__419piecewise_constructE)
_ZN40_INTERNAL_ab59f911_4_k_cu_4580f701_237224cuda3std3__419piecewise_constructE:
	.zero		1
	.type		_ZN40_INTERNAL_ab59f911_4_k_cu_4580f701_237224cuda3std3__45__cpo4cendE,@object
	.size		_ZN40_INTERNAL_ab59f911_4_k_cu_4580f701_237224cuda3std3__45__cpo4cendE,(_ZN40_INTERNAL_ab59f911_4_k_cu_4580f701_237224cuda3std6ranges3__45__cpo4swapE - _ZN40_INTERNAL_ab59f911_4_k_cu_4580f701_237224cuda3std3__45__cpo4cendE)
_ZN40_INTERNAL_ab59f911_4_k_cu_4580f701_237224cuda3std3__45__cpo4cendE:
	.zero		1
	.type		_ZN40_INTERNAL_ab59f911_4_k_cu_4580f701_237224cuda3std6ranges3__45__cpo4swapE,@object
	.size		_ZN40_INTERNAL_ab59f911_4_k_cu_4580f701_237224cuda3std6ranges3__45__cpo4swapE,(.L_7 - _ZN40_INTERNAL_ab59f911_4_k_cu_4580f701_237224cuda3std6ranges3__45__cpo4swapE)
_ZN40_INTERNAL_ab59f911_4_k_cu_4580f701_237224cuda3std6ranges3__45__cpo4swapE:
	.zero		1
.L_7:


//--------------------- .nv.constant0._ZN7cutlass13device_kernelINS_4gemm6kernel13GemmUniversalIN4cute5tupleIJiiiiEEENS1_10collective13CollectiveMmaINS1_37MainloopSm90TmaGmmaWarpSpecializedFP8ILi18ENS5_IJNS4_1CILi4EEENSA_ILi2EEENSA_ILi1EEEEEENS1_35KernelTmaWarpSpecializedCooperativeEEENS5_IJNSA_ILi128EEENSA_ILi256EEENSA_ILi32EEEEEENS_12float_e5m2_tENS5_IJlSD_lEEESL_SM_NS4_8TiledMMAINS4_8MMA_AtomIJNS4_4SM904GMMA31MMA_64x256x32_F32E5M2E5M2_SS_TNILNSQ_7ScaleInE1ELSS_1EEEEEENS4_6LayoutINS5_IJSC_SD_SD_EEENS5_IJSD_NSA_ILi0EEESX_EEEEENS5_IJNS4_10UnderscoreES10_S10_EEEEENS4_23SM90_TMA_LOAD_MULTICASTENS4_14ComposedLayoutINS4_7SwizzleILi1ELi4ELi3EEENS4_18smem_ptr_flag_bitsILi8EEENSV_INS5_IJNSA_ILi8EEESJ_EEENS5_IJSJ_SD_EEEEEEEvNS4_8identityES13_S1D_vS1E_EENS_8epilogue10collective6detail29Sm90TmaWarpSpecializedAdapterINS1H_15DefaultEpilogueISL_SM_SM_NS1G_6thread17LinearCombinationISL_Li1EffLNS1L_9ScaleType4KindE0ELNS_15FloatRoundStyleE2ESL_EENS1_15EpilogueDefaultEEEEEvvEEEEvNT_6ParamsE --------------------------
	.section	.nv.constant0._ZN7cutlass13device_kernelINS_4gemm6kernel13GemmUniversalIN4cute5tupleIJiiiiEEENS1_10collective13CollectiveMmaINS1_37MainloopSm90TmaGmmaWarpSpecializedFP8ILi18ENS5_IJNS4_1CILi4EEENSA_ILi2EEENSA_ILi1EEEEEENS1_35KernelTmaWarpSpecializedCooperativeEEENS5_IJNSA_ILi128EEENSA_ILi256EEENSA_ILi32EEEEEENS_12float_e5m2_tENS5_IJlSD_lEEESL_SM_NS4_8TiledMMAINS4_8MMA_AtomIJNS4_4SM904GMMA31MMA_64x256x32_F32E5M2E5M2_SS_TNILNSQ_7ScaleInE1ELSS_1EEEEEENS4_6LayoutINS5_IJSC_SD_SD_EEENS5_IJSD_NSA_ILi0EEESX_EEEEENS5_IJNS4_10UnderscoreES10_S10_EEEEENS4_23SM90_TMA_LOAD_MULTICASTENS4_14ComposedLayoutINS4_7SwizzleILi1ELi4ELi3EEENS4_18smem_ptr_flag_bitsILi8EEENSV_INS5_IJNSA_ILi8EEESJ_EEENS5_IJSJ_SD_EEEEEEEvNS4_8identityES13_S1D_vS1E_EENS_8epilogue10collective6detail29Sm90TmaWarpSpecializedAdapterINS1H_15DefaultEpilogueISL_SM_SM_NS1G_6thread17LinearCombinationISL_Li1EffLNS1L_9ScaleType4KindE0ELNS_15FloatRoundStyleE2ESL_EENS1_15EpilogueDefaultEEEEEvvEEEEvNT_6ParamsE,"a",@progbits
	.sectionflags	@""
	.align	4
.nv.constant0._ZN7cutlass13device_kernelINS_4gemm6kernel13GemmUniversalIN4cute5tupleIJiiiiEEENS1_10collective13CollectiveMmaINS1_37MainloopSm90TmaGmmaWarpSpecializedFP8ILi18ENS5_IJNS4_1CILi4EEENSA_ILi2EEENSA_ILi1EEEEEENS1_35KernelTmaWarpSpecializedCooperativeEEENS5_IJNSA_ILi128EEENSA_ILi256EEENSA_ILi32EEEEEENS_12float_e5m2_tENS5_IJlSD_lEEESL_SM_NS4_8TiledMMAINS4_8MMA_AtomIJNS4_4SM904GMMA31MMA_64x256x32_F32E5M2E5M2_SS_TNILNSQ_7ScaleInE1ELSS_1EEEEEENS4_6LayoutINS5_IJSC_SD_SD_EEENS5_IJSD_NSA_ILi0EEESX_EEEEENS5_IJNS4_10UnderscoreES10_S10_EEEEENS4_23SM90_TMA_LOAD_MULTICASTENS4_14ComposedLayoutINS4_7SwizzleILi1ELi4ELi3EEENS4_18smem_ptr_flag_bitsILi8EEENSV_INS5_IJNSA_ILi8EEESJ_EEENS5_IJSJ_SD_EEEEEEEvNS4_8identityES13_S1D_vS1E_EENS_8epilogue10collective6detail29Sm90TmaWarpSpecializedAdapterINS1H_15DefaultEpilogueISL_SM_SM_NS1G_6thread17LinearCombinationISL_Li1EffLNS1L_9ScaleType4KindE0ELNS_15FloatRoundStyleE2ESL_EENS1_15EpilogueDefaultEEEEEvvEEEEvNT_6ParamsE:
	.zero		1664


//--------------------- SYMBOLS --------------------------

	.type		.nv.reservedSmem.offset0,@object
	.size		.nv.reservedSmem.offset0,0x4
